	.target	sm_103a

	.elftype	@"ET_EXEC"


//--------------------- .note.nv.tkinfo           --------------------------
	.section	.note.nv.tkinfo,"",@"SHT_NOTE"
	.sectionflags	@"SHF_NOTE_NV_TKINFO"
	.tkinfo
        /*0018*/ 	.word	0x00000002
        /*0030*/ 	.string	""
        /*0030*/ 	.string	"ptxas"
        /*0030*/ 	.string	"Cuda compilation tools, release 13.0, V13.0.88"
        /*0030*/ 	.string	"Build cuda_13.0.r13.0/compiler.36424714_0"
        /*0030*/ 	.string	"-arch sm_103a -m 64 "



//--------------------- .note.nv.cuinfo           --------------------------
	.section	.note.nv.cuinfo,"",@"SHT_NOTE"
	.sectionflags	@"SHF_NOTE_NV_CUINFO"
        /*0018*/ 	.short	0x0002
        /*001a*/ 	.short	0x0067
        /*001c*/ 	.short	0x0082
	.zero		2


//--------------------- .nv.info                  --------------------------
	.section	.nv.info,"",@"SHT_CUDA_INFO"
	.align	4


	//----- nvinfo : EIATTR_REGCOUNT
	.align		4
        /*0000*/ 	.byte	0x04, 0x2f
        /*0002*/ 	.short	(.L_12 - .L_11)
	.align		4
.L_11:
        /*0004*/ 	.word	index@(_ZN7cutlass13device_kernelIN5flash11enable_sm90INS1_16FlashAttnFwdSm90INS1_25CollectiveMainloopFwdSm90ILi2EN4cute5tupleIJNS5_1CILi1EEES8_S8_EEENS6_IJNS7_ILi192EEENS7_ILi144EEENS7_ILi96EEEEEELi96ENS_6half_tEfNS_4arch4Sm90ELb1ELb0ELb1ELb1ELb0ELb1ELb0ELb0ELb1ELb0ELb0ELb0EEENS1_21CollectiveEpilogueFwdINS6_IJSA_SC_SB_EEES9_SE_SG_Li384ELb1ELb0ELb0ELb0EEENS1_36VarlenDynamicPersistentTileSchedulerILi192ELi144ELi384ELi32ELb0ELb0ELb1ELb1ELb1ELb1EEEEEEEEEvNT_6ParamsE)
        /*0008*/ 	.word	0x00000004


	//----- nvinfo : EIATTR_FRAME_SIZE
	.align		4
.L_12:
        /*000c*/ 	.byte	0x04, 0x11
        /*000e*/ 	.short	(.L_14 - .L_13)
	.align		4
.L_13:
        /*0010*/ 	.word	index@(_ZN7cutlass13device_kernelIN5flash11enable_sm90INS1_16FlashAttnFwdSm90INS1_25CollectiveMainloopFwdSm90ILi2EN4cute5tupleIJNS5_1CILi1EEES8_S8_EEENS6_IJNS7_ILi192EEENS7_ILi144EEENS7_ILi96EEEEEELi96ENS_6half_tEfNS_4arch4Sm90ELb1ELb0ELb1ELb1ELb0ELb1ELb0ELb0ELb1ELb0ELb0ELb0EEENS1_21CollectiveEpilogueFwdINS6_IJSA_SC_SB_EEES9_SE_SG_Li384ELb1ELb0ELb0ELb0EEENS1_36VarlenDynamicPersistentTileSchedulerILi192ELi144ELi384ELi32ELb0ELb0ELb1ELb1ELb1ELb1EEEEEEEEEvNT_6ParamsE)
        /*0014*/ 	.word	0x00000000


	//----- nvinfo : EIATTR_REGCOUNT
	.align		4
.L_14:
        /*0018*/ 	.byte	0x04, 0x2f
        /*001a*/ 	.short	(.L_16 - .L_15)
	.align		4
.L_15:
        /*001c*/ 	.word	index@(_ZN7cutlass13device_kernelIN5flash11enable_sm90INS1_16FlashAttnFwdSm90INS1_25CollectiveMainloopFwdSm90ILi2EN4cute5tupleIJNS5_1CILi1EEES8_S8_EEENS6_IJNS7_ILi192EEENS7_ILi144EEENS7_ILi96EEEEEELi96ENS_6half_tEfNS_4arch4Sm90ELb1ELb0ELb1ELb1ELb0ELb0ELb0ELb0ELb1ELb0ELb0ELb0EEENS1_21CollectiveEpilogueFwdINS6_IJSA_SC_SB_EEES9_SE_SG_Li384ELb1ELb0ELb0ELb0EEENS1_36VarlenDynamicPersistentTileSchedulerILi192ELi144ELi384ELi32ELb0ELb0ELb1ELb1ELb1ELb1EEEEEEEEEvNT_6ParamsE)
        /*0020*/ 	.word	0x00000004


	//----- nvinfo : EIATTR_FRAME_SIZE
	.align		4
.L_16:
        /*0024*/ 	.byte	0x04, 0x11
        /*0026*/ 	.short	(.L_18 - .L_17)
	.align		4
.L_17:
        /*0028*/ 	.word	index@(_ZN7cutlass13device_kernelIN5flash11enable_sm90INS1_16FlashAttnFwdSm90INS1_25CollectiveMainloopFwdSm90ILi2EN4cute5tupleIJNS5_1CILi1EEES8_S8_EEENS6_IJNS7_ILi192EEENS7_ILi144EEENS7_ILi96EEEEEELi96ENS_6half_tEfNS_4arch4Sm90ELb1ELb0ELb1ELb1ELb0ELb0ELb0ELb0ELb1ELb0ELb0ELb0EEENS1_21CollectiveEpilogueFwdINS6_IJSA_SC_SB_EEES9_SE_SG_Li384ELb1ELb0ELb0ELb0EEENS1_36VarlenDynamicPersistentTileSchedulerILi192ELi144ELi384ELi32ELb0ELb0ELb1ELb1ELb1ELb1EEEEEEEEEvNT_6ParamsE)
        /*002c*/ 	.word	0x00000000


	//----- nvinfo : EIATTR_REGCOUNT
	.align		4
.L_18:
        /*0030*/ 	.byte	0x04, 0x2f
        /*0032*/ 	.short	(.L_20 - .L_19)
	.align		4
.L_19:
        /*0034*/ 	.word	index@(_ZN7cutlass13device_kernelIN5flash11enable_sm90INS1_16FlashAttnFwdSm90INS1_25CollectiveMainloopFwdSm90ILi2EN4cute5tupleIJNS5_1CILi1EEES8_S8_EEENS6_IJNS7_ILi192EEENS7_ILi144EEENS7_ILi96EEEEEELi96ENS_6half_tEfNS_4arch4Sm90ELb1ELb0ELb1ELb0ELb0ELb0ELb0ELb0ELb1ELb0ELb0ELb0EEENS1_21CollectiveEpilogueFwdINS6_IJSA_SC_SB_EEES9_SE_SG_Li384ELb0ELb0ELb0ELb0EEENS1_30DynamicPersistentTileSchedulerILi384ELi32ELb0ELb0ELb1EEEEEEEEEvNT_6ParamsE)
        /*0038*/ 	.word	0x00000004


	//----- nvinfo : EIATTR_FRAME_SIZE
	.align		4
.L_20:
        /*003c*/ 	.byte	0x04, 0x11
        /*003e*/ 	.short	(.L_22 - .L_21)
	.align		4
.L_21:
        /*0040*/ 	.word	index@(_ZN7cutlass13device_kernelIN5flash11enable_sm90INS1_16FlashAttnFwdSm90INS1_25CollectiveMainloopFwdSm90ILi2EN4cute5tupleIJNS5_1CILi1EEES8_S8_EEENS6_IJNS7_ILi192EEENS7_ILi144EEENS7_ILi96EEEEEELi96ENS_6half_tEfNS_4arch4Sm90ELb1ELb0ELb1ELb0ELb0ELb0ELb0ELb0ELb1ELb0ELb0ELb0EEENS1_21CollectiveEpilogueFwdINS6_IJSA_SC_SB_EEES9_SE_SG_Li384ELb0ELb0ELb0ELb0EEENS1_30DynamicPersistentTileSchedulerILi384ELi32ELb0ELb0ELb1EEEEEEEEEvNT_6ParamsE)
        /*0044*/ 	.word	0x00000000


	//----- nvinfo : EIATTR_REGCOUNT
	.align		4
.L_22:
        /*0048*/ 	.byte	0x04, 0x2f
        /*004a*/ 	.short	(.L_24 - .L_23)
	.align		4
.L_23:
        /*004c*/ 	.word	index@(_ZN7cutlass13device_kernelIN5flash11enable_sm90INS1_16FlashAttnFwdSm90INS1_25CollectiveMainloopFwdSm90ILi2EN4cute5tupleIJNS5_1CILi1EEES8_S8_EEENS6_IJNS7_ILi192EEENS7_ILi128EEENS7_ILi96EEEEEELi96ENS_6half_tEfNS_4arch4Sm90ELb0ELb1ELb1ELb1ELb0ELb1ELb0ELb0ELb1ELb0ELb0ELb0EEENS1_21CollectiveEpilogueFwdINS6_IJSA_SC_SB_EEES9_SE_SG_Li384ELb1ELb0ELb0ELb0EEENS1_36VarlenDynamicPersistentTileSchedulerILi192ELi128ELi384ELi32ELb0ELb0ELb1ELb1ELb0ELb1EEEEEEEEEvNT_6ParamsE)
        /*0050*/ 	.word	0x00000004


	//----- nvinfo : EIATTR_FRAME_SIZE
	.align		4
.L_24:
        /*0054*/ 	.byte	0x04, 0x11
        /*0056*/ 	.short	(.L_26 - .L_25)
	.align		4
.L_25:
        /*0058*/ 	.word	index@(_ZN7cutlass13device_kernelIN5flash11enable_sm90INS1_16FlashAttnFwdSm90INS1_25CollectiveMainloopFwdSm90ILi2EN4cute5tupleIJNS5_1CILi1EEES8_S8_EEENS6_IJNS7_ILi192EEENS7_ILi128EEENS7_ILi96EEEEEELi96ENS_6half_tEfNS_4arch4Sm90ELb0ELb1ELb1ELb1ELb0ELb1ELb0ELb0ELb1ELb0ELb0ELb0EEENS1_21CollectiveEpilogueFwdINS6_IJSA_SC_SB_EEES9_SE_SG_Li384ELb1ELb0ELb0ELb0EEENS1_36VarlenDynamicPersistentTileSchedulerILi192ELi128ELi384ELi32ELb0ELb0ELb1ELb1ELb0ELb1EEEEEEEEEvNT_6ParamsE)
        /*005c*/ 	.word	0x00000000


	//----- nvinfo : EIATTR_REGCOUNT
	.align		4
.L_26:
        /*0060*/ 	.byte	0x04, 0x2f
        /*0062*/ 	.short	(.L_28 - .L_27)
	.align		4
.L_27:
        /*0064*/ 	.word	index@(_ZN7cutlass13device_kernelIN5flash11enable_sm90INS1_16FlashAttnFwdSm90INS1_25CollectiveMainloopFwdSm90ILi2EN4cute5tupleIJNS5_1CILi1EEES8_S8_EEENS6_IJNS7_ILi192EEENS7_ILi128EEENS7_ILi96EEEEEELi96ENS_6half_tEfNS_4arch4Sm90ELb0ELb1ELb1ELb1ELb0ELb0ELb0ELb0ELb1ELb0ELb0ELb0EEENS1_21CollectiveEpilogueFwdINS6_IJSA_SC_SB_EEES9_SE_SG_Li384ELb1ELb0ELb0ELb0EEENS1_36VarlenDynamicPersistentTileSchedulerILi192ELi128ELi384ELi32ELb0ELb0ELb1ELb1ELb0ELb1EEEEEEEEEvNT_6ParamsE)
        /*0068*/ 	.word	0x00000004


	//----- nvinfo : EIATTR_FRAME_SIZE
	.align		4
.L_28:
        /*006c*/ 	.byte	0x04, 0x11
        /*006e*/ 	.short	(.L_30 - .L_29)
	.align		4
.L_29:
        /*0070*/ 	.word	index@(_ZN7cutlass13device_kernelIN5flash11enable_sm90INS1_16FlashAttnFwdSm90INS1_25CollectiveMainloopFwdSm90ILi2EN4cute5tupleIJNS5_1CILi1EEES8_S8_EEENS6_IJNS7_ILi192EEENS7_ILi128EEENS7_ILi96EEEEEELi96ENS_6half_tEfNS_4arch4Sm90ELb0ELb1ELb1ELb1ELb0ELb0ELb0ELb0ELb1ELb0ELb0ELb0EEENS1_21CollectiveEpilogueFwdINS6_IJSA_SC_SB_EEES9_SE_SG_Li384ELb1ELb0ELb0ELb0EEENS1_36VarlenDynamicPersistentTileSchedulerILi192ELi128ELi384ELi32ELb0ELb0ELb1ELb1ELb0ELb1EEEEEEEEEvNT_6ParamsE)
        /*0074*/ 	.word	0x00000000


	//----- nvinfo : EIATTR_REGCOUNT
	.align		4
.L_30:
        /*0078*/ 	.byte	0x04, 0x2f
        /*007a*/ 	.short	(.L_32 - .L_31)
	.align		4
.L_31:
        /*007c*/ 	.word	index@(_ZN7cutlass13device_kernelIN5flash11enable_sm90INS1_16FlashAttnFwdSm90INS1_25CollectiveMainloopFwdSm90ILi2EN4cute5tupleIJNS5_1CILi1EEES8_S8_EEENS6_IJNS7_ILi192EEENS7_ILi128EEENS7_ILi96EEEEEELi96ENS_6half_tEfNS_4arch4Sm90ELb0ELb1ELb1ELb0ELb0ELb0ELb0ELb0ELb1ELb0ELb0ELb0EEENS1_21CollectiveEpilogueFwdINS6_IJSA_SC_SB_EEES9_SE_SG_Li384ELb0ELb0ELb0ELb0EEENS1_30DynamicPersistentTileSchedulerILi384ELi32ELb0ELb0ELb1EEEEEEEEEvNT_6ParamsE)
        /*0080*/ 	.word	0x00000004


	//----- nvinfo : EIATTR_FRAME_SIZE
	.align		4
.L_32:
        /*0084*/ 	.byte	0x04, 0x11
        /*0086*/ 	.short	(.L_34 - .L_33)
	.align		4
.L_33:
        /*0088*/ 	.word	index@(_ZN7cutlass13device_kernelIN5flash11enable_sm90INS1_16FlashAttnFwdSm90INS1_25CollectiveMainloopFwdSm90ILi2EN4cute5tupleIJNS5_1CILi1EEES8_S8_EEENS6_IJNS7_ILi192EEENS7_ILi128EEENS7_ILi96EEEEEELi96ENS_6half_tEfNS_4arch4Sm90ELb0ELb1ELb1ELb0ELb0ELb0ELb0ELb0ELb1ELb0ELb0ELb0EEENS1_21CollectiveEpilogueFwdINS6_IJSA_SC_SB_EEES9_SE_SG_Li384ELb0ELb0ELb0ELb0EEENS1_30DynamicPersistentTileSchedulerILi384ELi32ELb0ELb0ELb1EEEEEEEEEvNT_6ParamsE)
        /*008c*/ 	.word	0x00000000


	//----- nvinfo : EIATTR_REGCOUNT
	.align		4
.L_34:
        /*0090*/ 	.byte	0x04, 0x2f
        /*0092*/ 	.short	(.L_36 - .L_35)
	.align		4
.L_35:
        /*0094*/ 	.word	index@(_ZN7cutlass13device_kernelIN5flash11enable_sm90INS1_16FlashAttnFwdSm90INS1_25CollectiveMainloopFwdSm90ILi2EN4cute5tupleIJNS5_1CILi1EEES8_S8_EEENS6_IJNS7_ILi192EEENS7_ILi144EEENS7_ILi96EEEEEELi96ENS_6half_tEfNS_4arch4Sm90ELb0ELb0ELb1ELb1ELb0ELb1ELb0ELb0ELb1ELb0ELb0ELb0EEENS1_21CollectiveEpilogueFwdINS6_IJSA_SC_SB_EEES9_SE_SG_Li384ELb1ELb0ELb0ELb0EEENS1_36VarlenDynamicPersistentTileSchedulerILi192ELi144ELi384ELi32ELb0ELb0ELb1ELb0ELb1ELb1EEEEEEEEEvNT_6ParamsE)
        /*0098*/ 	.word	0x00000004


	//----- nvinfo : EIATTR_FRAME_SIZE
	.align		4
.L_36:
        /*009c*/ 	.byte	0x04, 0x11
        /*009e*/ 	.short	(.L_38 - .L_37)
	.align		4
.L_37:
        /*00a0*/ 	.word	index@(_ZN7cutlass13device_kernelIN5flash11enable_sm90INS1_16FlashAttnFwdSm90INS1_25CollectiveMainloopFwdSm90ILi2EN4cute5tupleIJNS5_1CILi1EEES8_S8_EEENS6_IJNS7_ILi192EEENS7_ILi144EEENS7_ILi96EEEEEELi96ENS_6half_tEfNS_4arch4Sm90ELb0ELb0ELb1ELb1ELb0ELb1ELb0ELb0ELb1ELb0ELb0ELb0EEENS1_21CollectiveEpilogueFwdINS6_IJSA_SC_SB_EEES9_SE_SG_Li384ELb1ELb0ELb0ELb0EEENS1_36VarlenDynamicPersistentTileSchedulerILi192ELi144ELi384ELi32ELb0ELb0ELb1ELb0ELb1ELb1EEEEEEEEEvNT_6ParamsE)
        /*00a4*/ 	.word	0x00000000


	//----- nvinfo : EIATTR_REGCOUNT
	.align		4
.L_38:
        /*00a8*/ 	.byte	0x04, 0x2f
        /*00aa*/ 	.short	(.L_40 - .L_39)
	.align		4
.L_39:
        /*00ac*/ 	.word	index@(_ZN7cutlass13device_kernelIN5flash11enable_sm90INS1_16FlashAttnFwdSm90INS1_25CollectiveMainloopFwdSm90ILi2EN4cute5tupleIJNS5_1CILi1EEES8_S8_EEENS6_IJNS7_ILi192EEENS7_ILi144EEENS7_ILi96EEEEEELi96ENS_6half_tEfNS_4arch4Sm90ELb0ELb0ELb1ELb1ELb0ELb0ELb0ELb0ELb1ELb0ELb0ELb0EEENS1_21CollectiveEpilogueFwdINS6_IJSA_SC_SB_EEES9_SE_SG_Li384ELb1ELb0ELb0ELb0EEENS1_36VarlenDynamicPersistentTileSchedulerILi192ELi144ELi384ELi32ELb0ELb0ELb1ELb0ELb1ELb1EEEEEEEEEvNT_6ParamsE)
        /*00b0*/ 	.word	0x00000004


	//----- nvinfo : EIATTR_FRAME_SIZE
	.align		4
.L_40:
        /*00b4*/ 	.byte	0x04, 0x11
        /*00b6*/ 	.short	(.L_42 - .L_41)
	.align		4
.L_41:
        /*00b8*/ 	.word	index@(_ZN7cutlass13device_kernelIN5flash11enable_sm90INS1_16FlashAttnFwdSm90INS1_25CollectiveMainloopFwdSm90ILi2EN4cute5tupleIJNS5_1CILi1EEES8_S8_EEENS6_IJNS7_ILi192EEENS7_ILi144EEENS7_ILi96EEEEEELi96ENS_6half_tEfNS_4arch4Sm90ELb0ELb0ELb1ELb1ELb0ELb0ELb0ELb0ELb1ELb0ELb0ELb0EEENS1_21CollectiveEpilogueFwdINS6_IJSA_SC_SB_EEES9_SE_SG_Li384ELb1ELb0ELb0ELb0EEENS1_36VarlenDynamicPersistentTileSchedulerILi192ELi144ELi384ELi32ELb0ELb0ELb1ELb0ELb1ELb1EEEEEEEEEvNT_6ParamsE)
        /*00bc*/ 	.word	0x00000000


	//----- nvinfo : EIATTR_REGCOUNT
	.align		4
.L_42:
        /*00c0*/ 	.byte	0x04, 0x2f
        /*00c2*/ 	.short	(.L_44 - .L_43)
	.align		4
.L_43:
        /*00c4*/ 	.word	index@(_ZN7cutlass13device_kernelIN5flash11enable_sm90INS1_16FlashAttnFwdSm90INS1_25CollectiveMainloopFwdSm90ILi2EN4cute5tupleIJNS5_1CILi1EEES8_S8_EEENS6_IJNS7_ILi192EEENS7_ILi144EEENS7_ILi96EEEEEELi96ENS_6half_tEfNS_4arch4Sm90ELb0ELb0ELb1ELb0ELb0ELb0ELb0ELb0ELb1ELb0ELb0ELb0EEENS1_21CollectiveEpilogueFwdINS6_IJSA_SC_SB_EEES9_SE_SG_Li384ELb0ELb0ELb0ELb0EEENS1_29StaticPersistentTileSchedulerILb0EEEEEEEEEvNT_6ParamsE)
        /*00c8*/ 	.word	0x00000004


	//----- nvinfo : EIATTR_FRAME_SIZE
	.align		4
.L_44:
        /*00cc*/ 	.byte	0x04, 0x11
        /*00ce*/ 	.short	(.L_46 - .L_45)
	.align		4
.L_45:
        /*00d0*/ 	.word	index@(_ZN7cutlass13device_kernelIN5flash11enable_sm90INS1_16FlashAttnFwdSm90INS1_25CollectiveMainloopFwdSm90ILi2EN4cute5tupleIJNS5_1CILi1EEES8_S8_EEENS6_IJNS7_ILi192EEENS7_ILi144EEENS7_ILi96EEEEEELi96ENS_6half_tEfNS_4arch4Sm90ELb0ELb0ELb1ELb0ELb0ELb0ELb0ELb0ELb1ELb0ELb0ELb0EEENS1_21CollectiveEpilogueFwdINS6_IJSA_SC_SB_EEES9_SE_SG_Li384ELb0ELb0ELb0ELb0EEENS1_29StaticPersistentTileSchedulerILb0EEEEEEEEEvNT_6ParamsE)
        /*00d4*/ 	.word	0x00000000


	//----- nvinfo : EIATTR_MIN_STACK_SIZE
	.align		4
.L_46:
        /*00d8*/ 	.byte	0x04, 0x12
        /*00da*/ 	.short	(.L_48 - .L_47)
	.align		4
.L_47:
        /*00dc*/ 	.word	index@(_ZN7cutlass13device_kernelIN5flash11enable_sm90INS1_16FlashAttnFwdSm90INS1_25CollectiveMainloopFwdSm90ILi2EN4cute5tupleIJNS5_1CILi1EEES8_S8_EEENS6_IJNS7_ILi192EEENS7_ILi144EEENS7_ILi96EEEEEELi96ENS_6half_tEfNS_4arch4Sm90ELb0ELb0ELb1ELb0ELb0ELb0ELb0ELb0ELb1ELb0ELb0ELb0EEENS1_21CollectiveEpilogueFwdINS6_IJSA_SC_SB_EEES9_SE_SG_Li384ELb0ELb0ELb0ELb0EEENS1_29StaticPersistentTileSchedulerILb0EEEEEEEEEvNT_6ParamsE)
        /*00e0*/ 	.word	0x00000000


	//----- nvinfo : EIATTR_MIN_STACK_SIZE
	.align		4
.L_48:
        /*00e4*/ 	.byte	0x04, 0x12
        /*00e6*/ 	.short	(.L_50 - .L_49)
	.align		4
.L_49:
        /*00e8*/ 	.word	index@(_ZN7cutlass13device_kernelIN5flash11enable_sm90INS1_16FlashAttnFwdSm90INS1_25CollectiveMainloopFwdSm90ILi2EN4cute5tupleIJNS5_1CILi1EEES8_S8_EEENS6_IJNS7_ILi192EEENS7_ILi144EEENS7_ILi96EEEEEELi96ENS_6half_tEfNS_4arch4Sm90ELb0ELb0ELb1ELb1ELb0ELb0ELb0ELb0ELb1ELb0ELb0ELb0EEENS1_21CollectiveEpilogueFwdINS6_IJSA_SC_SB_EEES9_SE_SG_Li384ELb1ELb0ELb0ELb0EEENS1_36VarlenDynamicPersistentTileSchedulerILi192ELi144ELi384ELi32ELb0ELb0ELb1ELb0ELb1ELb1EEEEEEEEEvNT_6ParamsE)
        /*00ec*/ 	.word	0x00000000


	//----- nvinfo : EIATTR_MIN_STACK_SIZE
	.align		4
.L_50:
        /*00f0*/ 	.byte	0x04, 0x12
        /*00f2*/ 	.short	(.L_52 - .L_51)
	.align		4
.L_51:
        /*00f4*/ 	.word	index@(_ZN7cutlass13device_kernelIN5flash11enable_sm90INS1_16FlashAttnFwdSm90INS1_25CollectiveMainloopFwdSm90ILi2EN4cute5tupleIJNS5_1CILi1EEES8_S8_EEENS6_IJNS7_ILi192EEENS7_ILi144EEENS7_ILi96EEEEEELi96ENS_6half_tEfNS_4arch4Sm90ELb0ELb0ELb1ELb1ELb0ELb1ELb0ELb0ELb1ELb0ELb0ELb0EEENS1_21CollectiveEpilogueFwdINS6_IJSA_SC_SB_EEES9_SE_SG_Li384ELb1ELb0ELb0ELb0EEENS1_36VarlenDynamicPersistentTileSchedulerILi192ELi144ELi384ELi32ELb0ELb0ELb1ELb0ELb1ELb1EEEEEEEEEvNT_6ParamsE)
        /*00f8*/ 	.word	0x00000000


	//----- nvinfo : EIATTR_MIN_STACK_SIZE
	.align		4
.L_52:
        /*00fc*/ 	.byte	0x04, 0x12
        /*00fe*/ 	.short	(.L_54 - .L_53)
	.align		4
.L_53:
        /*0100*/ 	.word	index@(_ZN7cutlass13device_kernelIN5flash11enable_sm90INS1_16FlashAttnFwdSm90INS1_25CollectiveMainloopFwdSm90ILi2EN4cute5tupleIJNS5_1CILi1EEES8_S8_EEENS6_IJNS7_ILi192EEENS7_ILi128EEENS7_ILi96EEEEEELi96ENS_6half_tEfNS_4arch4Sm90ELb0ELb1ELb1ELb0ELb0ELb0ELb0ELb0ELb1ELb0ELb0ELb0EEENS1_21CollectiveEpilogueFwdINS6_IJSA_SC_SB_EEES9_SE_SG_Li384ELb0ELb0ELb0ELb0EEENS1_30DynamicPersistentTileSchedulerILi384ELi32ELb0ELb0ELb1EEEEEEEEEvNT_6ParamsE)
        /*0104*/ 	.word	0x00000000


	//----- nvinfo : EIATTR_MIN_STACK_SIZE
	.align		4
.L_54:
        /*0108*/ 	.byte	0x04, 0x12
        /*010a*/ 	.short	(.L_56 - .L_55)
	.align		4
.L_55:
        /*010c*/ 	.word	index@(_ZN7cutlass13device_kernelIN5flash11enable_sm90INS1_16FlashAttnFwdSm90INS1_25CollectiveMainloopFwdSm90ILi2EN4cute5tupleIJNS5_1CILi1EEES8_S8_EEENS6_IJNS7_ILi192EEENS7_ILi128EEENS7_ILi96EEEEEELi96ENS_6half_tEfNS_4arch4Sm90ELb0ELb1ELb1ELb1ELb0ELb0ELb0ELb0ELb1ELb0ELb0ELb0EEENS1_21CollectiveEpilogueFwdINS6_IJSA_SC_SB_EEES9_SE_SG_Li384ELb1ELb0ELb0ELb0EEENS1_36VarlenDynamicPersistentTileSchedulerILi192ELi128ELi384ELi32ELb0ELb0ELb1ELb1ELb0ELb1EEEEEEEEEvNT_6ParamsE)
        /*0110*/ 	.word	0x00000000


	//----- nvinfo : EIATTR_MIN_STACK_SIZE
	.align		4
.L_56:
        /*0114*/ 	.byte	0x04, 0x12
        /*0116*/ 	.short	(.L_58 - .L_57)
	.align		4
.L_57:
        /*0118*/ 	.word	index@(_ZN7cutlass13device_kernelIN5flash11enable_sm90INS1_16FlashAttnFwdSm90INS1_25CollectiveMainloopFwdSm90ILi2EN4cute5tupleIJNS5_1CILi1EEES8_S8_EEENS6_IJNS7_ILi192EEENS7_ILi128EEENS7_ILi96EEEEEELi96ENS_6half_tEfNS_4arch4Sm90ELb0ELb1ELb1ELb1ELb0ELb1ELb0ELb0ELb1ELb0ELb0ELb0EEENS1_21CollectiveEpilogueFwdINS6_IJSA_SC_SB_EEES9_SE_SG_Li384ELb1ELb0ELb0ELb0EEENS1_36VarlenDynamicPersistentTileSchedulerILi192ELi128ELi384ELi32ELb0ELb0ELb1ELb1ELb0ELb1EEEEEEEEEvNT_6ParamsE)
        /*011c*/ 	.word	0x00000000


	//----- nvinfo : EIATTR_MIN_STACK_SIZE
	.align		4
.L_58:
        /*0120*/ 	.byte	0x04, 0x12
        /*0122*/ 	.short	(.L_60 - .L_59)
	.align		4
.L_59:
        /*0124*/ 	.word	index@(_ZN7cutlass13device_kernelIN5flash11enable_sm90INS1_16FlashAttnFwdSm90INS1_25CollectiveMainloopFwdSm90ILi2EN4cute5tupleIJNS5_1CILi1EEES8_S8_EEENS6_IJNS7_ILi192EEENS7_ILi144EEENS7_ILi96EEEEEELi96ENS_6half_tEfNS_4arch4Sm90ELb1ELb0ELb1ELb0ELb0ELb0ELb0ELb0ELb1ELb0ELb0ELb0EEENS1_21CollectiveEpilogueFwdINS6_IJSA_SC_SB_EEES9_SE_SG_Li384ELb0ELb0ELb0ELb0EEENS1_30DynamicPersistentTileSchedulerILi384ELi32ELb0ELb0ELb1EEEEEEEEEvNT_6ParamsE)
        /*0128*/ 	.word	0x00000000


	//----- nvinfo : EIATTR_MIN_STACK_SIZE
	.align		4
.L_60:
        /*012c*/ 	.byte	0x04, 0x12
        /*012e*/ 	.short	(.L_62 - .L_61)
	.align		4
.L_61:
        /*0130*/ 	.word	index@(_ZN7cutlass13device_kernelIN5flash11enable_sm90INS1_16FlashAttnFwdSm90INS1_25CollectiveMainloopFwdSm90ILi2EN4cute5tupleIJNS5_1CILi1EEES8_S8_EEENS6_IJNS7_ILi192EEENS7_ILi144EEENS7_ILi96EEEEEELi96ENS_6half_tEfNS_4arch4Sm90ELb1ELb0ELb1ELb1ELb0ELb0ELb0ELb0ELb1ELb0ELb0ELb0EEENS1_21CollectiveEpilogueFwdINS6_IJSA_SC_SB_EEES9_SE_SG_Li384ELb1ELb0ELb0ELb0EEENS1_36VarlenDynamicPersistentTileSchedulerILi192ELi144ELi384ELi32ELb0ELb0ELb1ELb1ELb1ELb1EEEEEEEEEvNT_6ParamsE)
        /*0134*/ 	.word	0x00000000


	//----- nvinfo : EIATTR_MIN_STACK_SIZE
	.align		4
.L_62:
        /*0138*/ 	.byte	0x04, 0x12
        /*013a*/ 	.short	(.L_64 - .L_63)
	.align		4
.L_63:
        /*013c*/ 	.word	index@(_ZN7cutlass13device_kernelIN5flash11enable_sm90INS1_16FlashAttnFwdSm90INS1_25CollectiveMainloopFwdSm90ILi2EN4cute5tupleIJNS5_1CILi1EEES8_S8_EEENS6_IJNS7_ILi192EEENS7_ILi144EEENS7_ILi96EEEEEELi96ENS_6half_tEfNS_4arch4Sm90ELb1ELb0ELb1ELb1ELb0ELb1ELb0ELb0ELb1ELb0ELb0ELb0EEENS1_21CollectiveEpilogueFwdINS6_IJSA_SC_SB_EEES9_SE_SG_Li384ELb1ELb0ELb0ELb0EEENS1_36VarlenDynamicPersistentTileSchedulerILi192ELi144ELi384ELi32ELb0ELb0ELb1ELb1ELb1ELb1EEEEEEEEEvNT_6ParamsE)
        /*0140*/ 	.word	0x00000000
.L_64:


//--------------------- .nv.compat                --------------------------
	.section	.nv.compat,"",@"SHT_CUDA_COMPAT_INFO"
	.align	4
        /*0000*/ 	.byte	0x02, 0x09, 0x01, 0x00, 0x02, 0x02, 0x01, 0x00, 0x02, 0x05, 0x05, 0x00, 0x03, 0x07, 0x01, 0x01
        /*0010*/ 	.byte	0x02, 0x03, 0x00, 0x00, 0x02, 0x06, 0x01, 0x00, 0x04, 0x0b, 0x08, 0x00, 0x00, 0x00, 0x00, 0x00
        /*0020*/ 	.byte	0x00, 0x00, 0x00, 0x00


//--------------------- .nv.info._ZN7cutlass13device_kernelIN5flash11enable_sm90INS1_16FlashAttnFwdSm90INS1_25CollectiveMainloopFwdSm90ILi2EN4cute5tupleIJNS5_1CILi1EEES8_S8_EEENS6_IJNS7_ILi192EEENS7_ILi144EEENS7_ILi96EEEEEELi96ENS_6half_tEfNS_4arch4Sm90ELb0ELb0ELb1ELb0ELb0ELb0ELb0ELb0ELb1ELb0ELb0ELb0EEENS1_21CollectiveEpilogueFwdINS6_IJSA_SC_SB_EEES9_SE_SG_Li384ELb0ELb0ELb0ELb0EEENS1_29StaticPersistentTileSchedulerILb0EEEEEEEEEvNT_6ParamsE --------------------------
	.section	.nv.info._ZN7cutlass13device_kernelIN5flash11enable_sm90INS1_16FlashAttnFwdSm90INS1_25CollectiveMainloopFwdSm90ILi2EN4cute5tupleIJNS5_1CILi1EEES8_S8_EEENS6_IJNS7_ILi192EEENS7_ILi144EEENS7_ILi96EEEEEELi96ENS_6half_tEfNS_4arch4Sm90ELb0ELb0ELb1ELb0ELb0ELb0ELb0ELb0ELb1ELb0ELb0ELb0EEENS1_21CollectiveEpilogueFwdINS6_IJSA_SC_SB_EEES9_SE_SG_Li384ELb0ELb0ELb0ELb0EEENS1_29StaticPersistentTileSchedulerILb0EEEEEEEEEvNT_6ParamsE,"",@"SHT_CUDA_INFO"
	.sectionflags	@""
	.align	4


	//----- nvinfo : EIATTR_CUDA_API_VERSION
	.align		4
        /*0000*/ 	.byte	0x04, 0x37
        /*0002*/ 	.short	(.L_66 - .L_65)
.L_65:
        /*0004*/ 	.word	0x00000082


	//----- nvinfo : EIATTR_KPARAM_INFO
	.align		4
.L_66:
        /*0008*/ 	.byte	0x04, 0x17
        /*000a*/ 	.short	(.L_68 - .L_67)
.L_67:
        /*000c*/ 	.word	0x00000000
        /*0010*/ 	.short	0x0000
        /*0012*/ 	.short	0x0000
        /*0014*/ 	.byte	0x00, 0xf0, 0x01, 0x2e


	//----- nvinfo : EIATTR_SPARSE_MMA_MASK
	.align		4
.L_68:
        /*0018*/ 	.byte	0x03, 0x50
        /*001a*/ 	.short	0x0000


	//----- nvinfo : EIATTR_MAXREG_COUNT
	.align		4
        /*001c*/ 	.byte	0x03, 0x1b
        /*001e*/ 	.short	0x0080


	//----- nvinfo : EIATTR_MERCURY_ISA_VERSION
	.align		4
        /*0020*/ 	.byte	0x03, 0x5f
        /*0022*/ 	.short	0x0101


	//----- nvinfo : EIATTR_VRC_CTA_INIT_COUNT
	.align		4
        /*0024*/ 	.byte	0x02, 0x4a
	.zero		1
	.zero		1


	//----- nvinfo : EIATTR_EXIT_INSTR_OFFSETS
	.align		4
        /*0028*/ 	.byte	0x04, 0x1c
        /*002a*/ 	.short	(.L_70 - .L_69)


	//   ....[0]....
.L_69:
        /*002c*/ 	.word	0x00000010


	//----- nvinfo : EIATTR_MAX_THREADS
	.align		4
.L_70:
        /*0030*/ 	.byte	0x04, 0x05
        /*0032*/ 	.short	(.L_72 - .L_71)
.L_71:
        /*0034*/ 	.word	0x00000200
        /*0038*/ 	.word	0x00000001
        /*003c*/ 	.word	0x00000001


	//----- nvinfo : EIATTR_CBANK_PARAM_SIZE
	.align		4
.L_72:
        /*0040*/ 	.byte	0x03, 0x19
        /*0042*/ 	.short	0x0b80


	//----- nvinfo : EIATTR_PARAM_CBANK
	.align		4
        /*0044*/ 	.byte	0x04, 0x0a
        /*0046*/ 	.short	(.L_74 - .L_73)
	.align		4
.L_73:
        /*0048*/ 	.word	index@(.nv.constant0._ZN7cutlass13device_kernelIN5flash11enable_sm90INS1_16FlashAttnFwdSm90INS1_25CollectiveMainloopFwdSm90ILi2EN4cute5tupleIJNS5_1CILi1EEES8_S8_EEENS6_IJNS7_ILi192EEENS7_ILi144EEENS7_ILi96EEEEEELi96ENS_6half_tEfNS_4arch4Sm90ELb0ELb0ELb1ELb0ELb0ELb0ELb0ELb0ELb1ELb0ELb0ELb0EEENS1_21CollectiveEpilogueFwdINS6_IJSA_SC_SB_EEES9_SE_SG_Li384ELb0ELb0ELb0ELb0EEENS1_29StaticPersistentTileSchedulerILb0EEEEEEEEEvNT_6ParamsE)
        /*004c*/ 	.short	0x0380
        /*004e*/ 	.short	0x0b80


	//----- nvinfo : EIATTR_SW_WAR
	.align		4
.L_74:
        /*0050*/ 	.byte	0x04, 0x36
        /*0052*/ 	.short	(.L_76 - .L_75)
.L_75:
        /*0054*/ 	.word	0x00000008
.L_76:


//--------------------- .nv.info._ZN7cutlass13device_kernelIN5flash11enable_sm90INS1_16FlashAttnFwdSm90INS1_25CollectiveMainloopFwdSm90ILi2EN4cute5tupleIJNS5_1CILi1EEES8_S8_EEENS6_IJNS7_ILi192EEENS7_ILi144EEENS7_ILi96EEEEEELi96ENS_6half_tEfNS_4arch4Sm90ELb0ELb0ELb1ELb1ELb0ELb0ELb0ELb0ELb1ELb0ELb0ELb0EEENS1_21CollectiveEpilogueFwdINS6_IJSA_SC_SB_EEES9_SE_SG_Li384ELb1ELb0ELb0ELb0EEENS1_36VarlenDynamicPersistentTileSchedulerILi192ELi144ELi384ELi32ELb0ELb0ELb1ELb0ELb1ELb1EEEEEEEEEvNT_6ParamsE --------------------------
	.section	.nv.info._ZN7cutlass13device_kernelIN5flash11enable_sm90INS1_16FlashAttnFwdSm90INS1_25CollectiveMainloopFwdSm90ILi2EN4cute5tupleIJNS5_1CILi1EEES8_S8_EEENS6_IJNS7_ILi192EEENS7_ILi144EEENS7_ILi96EEEEEELi96ENS_6half_tEfNS_4arch4Sm90ELb0ELb0ELb1ELb1ELb0ELb0ELb0ELb0ELb1ELb0ELb0ELb0EEENS1_21CollectiveEpilogueFwdINS6_IJSA_SC_SB_EEES9_SE_SG_Li384ELb1ELb0ELb0ELb0EEENS1_36VarlenDynamicPersistentTileSchedulerILi192ELi144ELi384ELi32ELb0ELb0ELb1ELb0ELb1ELb1EEEEEEEEEvNT_6ParamsE,"",@"SHT_CUDA_INFO"
	.sectionflags	@""
	.align	4


	//----- nvinfo : EIATTR_CUDA_API_VERSION
	.align		4
        /*0000*/ 	.byte	0x04, 0x37
        /*0002*/ 	.short	(.L_78 - .L_77)
.L_77:
        /*0004*/ 	.word	0x00000082


	//----- nvinfo : EIATTR_KPARAM_INFO
	.align		4
.L_78:
        /*0008*/ 	.byte	0x04, 0x17
        /*000a*/ 	.short	(.L_80 - .L_79)
.L_79:
        /*000c*/ 	.word	0x00000000
        /*0010*/ 	.short	0x0000
        /*0012*/ 	.short	0x0000
        /*0014*/ 	.byte	0x00, 0xf0, 0x01, 0x28


	//----- nvinfo : EIATTR_SPARSE_MMA_MASK
	.align		4
.L_80:
        /*0018*/ 	.byte	0x03, 0x50
        /*001a*/ 	.short	0x0000


	//----- nvinfo : EIATTR_MAXREG_COUNT
	.align		4
        /*001c*/ 	.byte	0x03, 0x1b
        /*001e*/ 	.short	0x0080


	//----- nvinfo : EIATTR_MERCURY_ISA_VERSION
	.align		4
        /*0020*/ 	.byte	0x03, 0x5f
        /*0022*/ 	.short	0x0101


	//----- nvinfo : EIATTR_VRC_CTA_INIT_COUNT
	.align		4
        /*0024*/ 	.byte	0x02, 0x4a
	.zero		1
	.zero		1


	//----- nvinfo : EIATTR_EXIT_INSTR_OFFSETS
	.align		4
        /*0028*/ 	.byte	0x04, 0x1c
        /*002a*/ 	.short	(.L_82 - .L_81)


	//   ....[0]....
.L_81:
        /*002c*/ 	.word	0x00000010


	//----- nvinfo : EIATTR_MAX_THREADS
	.align		4
.L_82:
        /*0030*/ 	.byte	0x04, 0x05
        /*0032*/ 	.short	(.L_84 - .L_83)
.L_83:
        /*0034*/ 	.word	0x00000200
        /*0038*/ 	.word	0x00000001
        /*003c*/ 	.word	0x00000001


	//----- nvinfo : EIATTR_CBANK_PARAM_SIZE
	.align		4
.L_84:
        /*0040*/ 	.byte	0x03, 0x19
        /*0042*/ 	.short	0x0a00


	//----- nvinfo : EIATTR_PARAM_CBANK
	.align		4
        /*0044*/ 	.byte	0x04, 0x0a
        /*0046*/ 	.short	(.L_86 - .L_85)
	.align		4
.L_85:
        /*0048*/ 	.word	index@(.nv.constant0._ZN7cutlass13device_kernelIN5flash11enable_sm90INS1_16FlashAttnFwdSm90INS1_25CollectiveMainloopFwdSm90ILi2EN4cute5tupleIJNS5_1CILi1EEES8_S8_EEENS6_IJNS7_ILi192EEENS7_ILi144EEENS7_ILi96EEEEEELi96ENS_6half_tEfNS_4arch4Sm90ELb0ELb0ELb1ELb1ELb0ELb0ELb0ELb0ELb1ELb0ELb0ELb0EEENS1_21CollectiveEpilogueFwdINS6_IJSA_SC_SB_EEES9_SE_SG_Li384ELb1ELb0ELb0ELb0EEENS1_36VarlenDynamicPersistentTileSchedulerILi192ELi144ELi384ELi32ELb0ELb0ELb1ELb0ELb1ELb1EEEEEEEEEvNT_6ParamsE)
        /*004c*/ 	.short	0x0380
        /*004e*/ 	.short	0x0a00


	//----- nvinfo : EIATTR_SW_WAR
	.align		4
.L_86:
        /*0050*/ 	.byte	0x04, 0x36
        /*0052*/ 	.short	(.L_88 - .L_87)
.L_87:
        /*0054*/ 	.word	0x00000008
.L_88:


//--------------------- .nv.info._ZN7cutlass13device_kernelIN5flash11enable_sm90INS1_16FlashAttnFwdSm90INS1_25CollectiveMainloopFwdSm90ILi2EN4cute5tupleIJNS5_1CILi1EEES8_S8_EEENS6_IJNS7_ILi192EEENS7_ILi144EEENS7_ILi96EEEEEELi96ENS_6half_tEfNS_4arch4Sm90ELb0ELb0ELb1ELb1ELb0ELb1ELb0ELb0ELb1ELb0ELb0ELb0EEENS1_21CollectiveEpilogueFwdINS6_IJSA_SC_SB_EEES9_SE_SG_Li384ELb1ELb0ELb0ELb0EEENS1_36VarlenDynamicPersistentTileSchedulerILi192ELi144ELi384ELi32ELb0ELb0ELb1ELb0ELb1ELb1EEEEEEEEEvNT_6ParamsE --------------------------
	.section	.nv.info._ZN7cutlass13device_kernelIN5flash11enable_sm90INS1_16FlashAttnFwdSm90INS1_25CollectiveMainloopFwdSm90ILi2EN4cute5tupleIJNS5_1CILi1EEES8_S8_EEENS6_IJNS7_ILi192EEENS7_ILi144EEENS7_ILi96EEEEEELi96ENS_6half_tEfNS_4arch4Sm90ELb0ELb0ELb1ELb1ELb0ELb1ELb0ELb0ELb1ELb0ELb0ELb0EEENS1_21CollectiveEpilogueFwdINS6_IJSA_SC_SB_EEES9_SE_SG_Li384ELb1ELb0ELb0ELb0EEENS1_36VarlenDynamicPersistentTileSchedulerILi192ELi144ELi384ELi32ELb0ELb0ELb1ELb0ELb1ELb1EEEEEEEEEvNT_6ParamsE,"",@"SHT_CUDA_INFO"
	.sectionflags	@""
	.align	4


	//----- nvinfo : EIATTR_CUDA_API_VERSION
	.align		4
        /*0000*/ 	.byte	0x04, 0x37
        /*0002*/ 	.short	(.L_90 - .L_89)
.L_89:
        /*0004*/ 	.word	0x00000082


	//----- nvinfo : EIATTR_KPARAM_INFO
	.align		4
.L_90:
        /*0008*/ 	.byte	0x04, 0x17
        /*000a*/ 	.short	(.L_92 - .L_91)
.L_91:
        /*000c*/ 	.word	0x00000000
        /*0010*/ 	.short	0x0000
        /*0012*/ 	.short	0x0000
        /*0014*/ 	.byte	0x00, 0xf0, 0x01, 0x28


	//----- nvinfo : EIATTR_SPARSE_MMA_MASK
	.align		4
.L_92:
        /*0018*/ 	.byte	0x03, 0x50
        /*001a*/ 	.short	0x0000


	//----- nvinfo : EIATTR_MAXREG_COUNT
	.align		4
        /*001c*/ 	.byte	0x03, 0x1b
        /*001e*/ 	.short	0x0080


	//----- nvinfo : EIATTR_MERCURY_ISA_VERSION
	.align		4
        /*0020*/ 	.byte	0x03, 0x5f
        /*0022*/ 	.short	0x0101


	//----- nvinfo : EIATTR_VRC_CTA_INIT_COUNT
	.align		4
        /*0024*/ 	.byte	0x02, 0x4a
	.zero		1
	.zero		1


	//----- nvinfo : EIATTR_EXIT_INSTR_OFFSETS
	.align		4
        /*0028*/ 	.byte	0x04, 0x1c
        /*002a*/ 	.short	(.L_94 - .L_93)


	//   ....[0]....
.L_93:
        /*002c*/ 	.word	0x00000010


	//----- nvinfo : EIATTR_MAX_THREADS
	.align		4
.L_94:
        /*0030*/ 	.byte	0x04, 0x05
        /*0032*/ 	.short	(.L_96 - .L_95)
.L_95:
        /*0034*/ 	.word	0x00000200
        /*0038*/ 	.word	0x00000001
        /*003c*/ 	.word	0x00000001


	//----- nvinfo : EIATTR_CBANK_PARAM_SIZE
	.align		4
.L_96:
        /*0040*/ 	.byte	0x03, 0x19
        /*0042*/ 	.short	0x0a00


	//----- nvinfo : EIATTR_PARAM_CBANK
	.align		4
        /*0044*/ 	.byte	0x04, 0x0a
        /*0046*/ 	.short	(.L_98 - .L_97)
	.align		4
.L_97:
        /*0048*/ 	.word	index@(.nv.constant0._ZN7cutlass13device_kernelIN5flash11enable_sm90INS1_16FlashAttnFwdSm90INS1_25CollectiveMainloopFwdSm90ILi2EN4cute5tupleIJNS5_1CILi1EEES8_S8_EEENS6_IJNS7_ILi192EEENS7_ILi144EEENS7_ILi96EEEEEELi96ENS_6half_tEfNS_4arch4Sm90ELb0ELb0ELb1ELb1ELb0ELb1ELb0ELb0ELb1ELb0ELb0ELb0EEENS1_21CollectiveEpilogueFwdINS6_IJSA_SC_SB_EEES9_SE_SG_Li384ELb1ELb0ELb0ELb0EEENS1_36VarlenDynamicPersistentTileSchedulerILi192ELi144ELi384ELi32ELb0ELb0ELb1ELb0ELb1ELb1EEEEEEEEEvNT_6ParamsE)
        /*004c*/ 	.short	0x0380
        /*004e*/ 	.short	0x0a00


	//----- nvinfo : EIATTR_SW_WAR
	.align		4
.L_98:
        /*0050*/ 	.byte	0x04, 0x36
        /*0052*/ 	.short	(.L_100 - .L_99)
.L_99:
        /*0054*/ 	.word	0x00000008
.L_100:


//--------------------- .nv.info._ZN7cutlass13device_kernelIN5flash11enable_sm90INS1_16FlashAttnFwdSm90INS1_25CollectiveMainloopFwdSm90ILi2EN4cute5tupleIJNS5_1CILi1EEES8_S8_EEENS6_IJNS7_ILi192EEENS7_ILi128EEENS7_ILi96EEEEEELi96ENS_6half_tEfNS_4arch4Sm90ELb0ELb1ELb1ELb0ELb0ELb0ELb0ELb0ELb1ELb0ELb0ELb0EEENS1_21CollectiveEpilogueFwdINS6_IJSA_SC_SB_EEES9_SE_SG_Li384ELb0ELb0ELb0ELb0EEENS1_30DynamicPersistentTileSchedulerILi384ELi32ELb0ELb0ELb1EEEEEEEEEvNT_6ParamsE --------------------------
	.section	.nv.info._ZN7cutlass13device_kernelIN5flash11enable_sm90INS1_16FlashAttnFwdSm90INS1_25CollectiveMainloopFwdSm90ILi2EN4cute5tupleIJNS5_1CILi1EEES8_S8_EEENS6_IJNS7_ILi192EEENS7_ILi128EEENS7_ILi96EEEEEELi96ENS_6half_tEfNS_4arch4Sm90ELb0ELb1ELb1ELb0ELb0ELb0ELb0ELb0ELb1ELb0ELb0ELb0EEENS1_21CollectiveEpilogueFwdINS6_IJSA_SC_SB_EEES9_SE_SG_Li384ELb0ELb0ELb0ELb0EEENS1_30DynamicPersistentTileSchedulerILi384ELi32ELb0ELb0ELb1EEEEEEEEEvNT_6ParamsE,"",@"SHT_CUDA_INFO"
	.sectionflags	@""
	.align	4


	//----- nvinfo : EIATTR_CUDA_API_VERSION
	.align		4
        /*0000*/ 	.byte	0x04, 0x37
        /*0002*/ 	.short	(.L_102 - .L_101)
.L_101:
        /*0004*/ 	.word	0x00000082


	//----- nvinfo : EIATTR_KPARAM_INFO
	.align		4
.L_102:
        /*0008*/ 	.byte	0x04, 0x17
        /*000a*/ 	.short	(.L_104 - .L_103)
.L_103:
        /*000c*/ 	.word	0x00000000
        /*0010*/ 	.short	0x0000
        /*0012*/ 	.short	0x0000
        /*0014*/ 	.byte	0x00, 0xf0, 0x01, 0x2e


	//----- nvinfo : EIATTR_SPARSE_MMA_MASK
	.align		4
.L_104:
        /*0018*/ 	.byte	0x03, 0x50
        /*001a*/ 	.short	0x0000


	//----- nvinfo : EIATTR_MAXREG_COUNT
	.align		4
        /*001c*/ 	.byte	0x03, 0x1b
        /*001e*/ 	.short	0x0080


	//----- nvinfo : EIATTR_MERCURY_ISA_VERSION
	.align		4
        /*0020*/ 	.byte	0x03, 0x5f
        /*0022*/ 	.short	0x0101


	//----- nvinfo : EIATTR_VRC_CTA_INIT_COUNT
	.align		4
        /*0024*/ 	.byte	0x02, 0x4a
	.zero		1
	.zero		1


	//----- nvinfo : EIATTR_EXIT_INSTR_OFFSETS
	.align		4
        /*0028*/ 	.byte	0x04, 0x1c
        /*002a*/ 	.short	(.L_106 - .L_105)


	//   ....[0]....
.L_105:
        /*002c*/ 	.word	0x00000010


	//----- nvinfo : EIATTR_MAX_THREADS
	.align		4
.L_106:
        /*0030*/ 	.byte	0x04, 0x05
        /*0032*/ 	.short	(.L_108 - .L_107)
.L_107:
        /*0034*/ 	.word	0x00000200
        /*0038*/ 	.word	0x00000001
        /*003c*/ 	.word	0x00000001


	//----- nvinfo : EIATTR_CBANK_PARAM_SIZE
	.align		4
.L_108:
        /*0040*/ 	.byte	0x03, 0x19
        /*0042*/ 	.short	0x0b80


	//----- nvinfo : EIATTR_PARAM_CBANK
	.align		4
        /*0044*/ 	.byte	0x04, 0x0a
        /*0046*/ 	.short	(.L_110 - .L_109)
	.align		4
.L_109:
        /*0048*/ 	.word	index@(.nv.constant0._ZN7cutlass13device_kernelIN5flash11enable_sm90INS1_16FlashAttnFwdSm90INS1_25CollectiveMainloopFwdSm90ILi2EN4cute5tupleIJNS5_1CILi1EEES8_S8_EEENS6_IJNS7_ILi192EEENS7_ILi128EEENS7_ILi96EEEEEELi96ENS_6half_tEfNS_4arch4Sm90ELb0ELb1ELb1ELb0ELb0ELb0ELb0ELb0ELb1ELb0ELb0ELb0EEENS1_21CollectiveEpilogueFwdINS6_IJSA_SC_SB_EEES9_SE_SG_Li384ELb0ELb0ELb0ELb0EEENS1_30DynamicPersistentTileSchedulerILi384ELi32ELb0ELb0ELb1EEEEEEEEEvNT_6ParamsE)
        /*004c*/ 	.short	0x0380
        /*004e*/ 	.short	0x0b80


	//----- nvinfo : EIATTR_SW_WAR
	.align		4
.L_110:
        /*0050*/ 	.byte	0x04, 0x36
        /*0052*/ 	.short	(.L_112 - .L_111)
.L_111:
        /*0054*/ 	.word	0x00000008
.L_112:


//--------------------- .nv.info._ZN7cutlass13device_kernelIN5flash11enable_sm90INS1_16FlashAttnFwdSm90INS1_25CollectiveMainloopFwdSm90ILi2EN4cute5tupleIJNS5_1CILi1EEES8_S8_EEENS6_IJNS7_ILi192EEENS7_ILi128EEENS7_ILi96EEEEEELi96ENS_6half_tEfNS_4arch4Sm90ELb0ELb1ELb1ELb1ELb0ELb0ELb0ELb0ELb1ELb0ELb0ELb0EEENS1_21CollectiveEpilogueFwdINS6_IJSA_SC_SB_EEES9_SE_SG_Li384ELb1ELb0ELb0ELb0EEENS1_36VarlenDynamicPersistentTileSchedulerILi192ELi128ELi384ELi32ELb0ELb0ELb1ELb1ELb0ELb1EEEEEEEEEvNT_6ParamsE --------------------------
	.section	.nv.info._ZN7cutlass13device_kernelIN5flash11enable_sm90INS1_16FlashAttnFwdSm90INS1_25CollectiveMainloopFwdSm90ILi2EN4cute5tupleIJNS5_1CILi1EEES8_S8_EEENS6_IJNS7_ILi192EEENS7_ILi128EEENS7_ILi96EEEEEELi96ENS_6half_tEfNS_4arch4Sm90ELb0ELb1ELb1ELb1ELb0ELb0ELb0ELb0ELb1ELb0ELb0ELb0EEENS1_21CollectiveEpilogueFwdINS6_IJSA_SC_SB_EEES9_SE_SG_Li384ELb1ELb0ELb0ELb0EEENS1_36VarlenDynamicPersistentTileSchedulerILi192ELi128ELi384ELi32ELb0ELb0ELb1ELb1ELb0ELb1EEEEEEEEEvNT_6ParamsE,"",@"SHT_CUDA_INFO"
	.sectionflags	@""
	.align	4


	//----- nvinfo : EIATTR_CUDA_API_VERSION
	.align		4
        /*0000*/ 	.byte	0x04, 0x37
        /*0002*/ 	.short	(.L_114 - .L_113)
.L_113:
        /*0004*/ 	.word	0x00000082


	//----- nvinfo : EIATTR_KPARAM_INFO
	.align		4
.L_114:
        /*0008*/ 	.byte	0x04, 0x17
        /*000a*/ 	.short	(.L_116 - .L_115)
.L_115:
        /*000c*/ 	.word	0x00000000
        /*0010*/ 	.short	0x0000
        /*0012*/ 	.short	0x0000
        /*0014*/ 	.byte	0x00, 0xf0, 0x01, 0x28


	//----- nvinfo : EIATTR_SPARSE_MMA_MASK
	.align		4
.L_116:
        /*0018*/ 	.byte	0x03, 0x50
        /*001a*/ 	.short	0x0000


	//----- nvinfo : EIATTR_MAXREG_COUNT
	.align		4
        /*001c*/ 	.byte	0x03, 0x1b
        /*001e*/ 	.short	0x0080


	//----- nvinfo : EIATTR_MERCURY_ISA_VERSION
	.align		4
        /*0020*/ 	.byte	0x03, 0x5f
        /*0022*/ 	.short	0x0101


	//----- nvinfo : EIATTR_VRC_CTA_INIT_COUNT
	.align		4
        /*0024*/ 	.byte	0x02, 0x4a
	.zero		1
	.zero		1


	//----- nvinfo : EIATTR_EXIT_INSTR_OFFSETS
	.align		4
        /*0028*/ 	.byte	0x04, 0x1c
        /*002a*/ 	.short	(.L_118 - .L_117)


	//   ....[0]....
.L_117:
        /*002c*/ 	.word	0x00000010


	//----- nvinfo : EIATTR_MAX_THREADS
	.align		4
.L_118:
        /*0030*/ 	.byte	0x04, 0x05
        /*0032*/ 	.short	(.L_120 - .L_119)
.L_119:
        /*0034*/ 	.word	0x00000200
        /*0038*/ 	.word	0x00000001
        /*003c*/ 	.word	0x00000001


	//----- nvinfo : EIATTR_CBANK_PARAM_SIZE
	.align		4
.L_120:
        /*0040*/ 	.byte	0x03, 0x19
        /*0042*/ 	.short	0x0a00


	//----- nvinfo : EIATTR_PARAM_CBANK
	.align		4
        /*0044*/ 	.byte	0x04, 0x0a
        /*0046*/ 	.short	(.L_122 - .L_121)
	.align		4
.L_121:
        /*0048*/ 	.word	index@(.nv.constant0._ZN7cutlass13device_kernelIN5flash11enable_sm90INS1_16FlashAttnFwdSm90INS1_25CollectiveMainloopFwdSm90ILi2EN4cute5tupleIJNS5_1CILi1EEES8_S8_EEENS6_IJNS7_ILi192EEENS7_ILi128EEENS7_ILi96EEEEEELi96ENS_6half_tEfNS_4arch4Sm90ELb0ELb1ELb1ELb1ELb0ELb0ELb0ELb0ELb1ELb0ELb0ELb0EEENS1_21CollectiveEpilogueFwdINS6_IJSA_SC_SB_EEES9_SE_SG_Li384ELb1ELb0ELb0ELb0EEENS1_36VarlenDynamicPersistentTileSchedulerILi192ELi128ELi384ELi32ELb0ELb0ELb1ELb1ELb0ELb1EEEEEEEEEvNT_6ParamsE)
        /*004c*/ 	.short	0x0380
        /*004e*/ 	.short	0x0a00


	//----- nvinfo : EIATTR_SW_WAR
	.align		4
.L_122:
        /*0050*/ 	.byte	0x04, 0x36
        /*0052*/ 	.short	(.L_124 - .L_123)
.L_123:
        /*0054*/ 	.word	0x00000008
.L_124:


//--------------------- .nv.info._ZN7cutlass13device_kernelIN5flash11enable_sm90INS1_16FlashAttnFwdSm90INS1_25CollectiveMainloopFwdSm90ILi2EN4cute5tupleIJNS5_1CILi1EEES8_S8_EEENS6_IJNS7_ILi192EEENS7_ILi128EEENS7_ILi96EEEEEELi96ENS_6half_tEfNS_4arch4Sm90ELb0ELb1ELb1ELb1ELb0ELb1ELb0ELb0ELb1ELb0ELb0ELb0EEENS1_21CollectiveEpilogueFwdINS6_IJSA_SC_SB_EEES9_SE_SG_Li384ELb1ELb0ELb0ELb0EEENS1_36VarlenDynamicPersistentTileSchedulerILi192ELi128ELi384ELi32ELb0ELb0ELb1ELb1ELb0ELb1EEEEEEEEEvNT_6ParamsE --------------------------
	.section	.nv.info._ZN7cutlass13device_kernelIN5flash11enable_sm90INS1_16FlashAttnFwdSm90INS1_25CollectiveMainloopFwdSm90ILi2EN4cute5tupleIJNS5_1CILi1EEES8_S8_EEENS6_IJNS7_ILi192EEENS7_ILi128EEENS7_ILi96EEEEEELi96ENS_6half_tEfNS_4arch4Sm90ELb0ELb1ELb1ELb1ELb0ELb1ELb0ELb0ELb1ELb0ELb0ELb0EEENS1_21CollectiveEpilogueFwdINS6_IJSA_SC_SB_EEES9_SE_SG_Li384ELb1ELb0ELb0ELb0EEENS1_36VarlenDynamicPersistentTileSchedulerILi192ELi128ELi384ELi32ELb0ELb0ELb1ELb1ELb0ELb1EEEEEEEEEvNT_6ParamsE,"",@"SHT_CUDA_INFO"
	.sectionflags	@""
	.align	4


	//----- nvinfo : EIATTR_CUDA_API_VERSION
	.align		4
        /*0000*/ 	.byte	0x04, 0x37
        /*0002*/ 	.short	(.L_126 - .L_125)
.L_125:
        /*0004*/ 	.word	0x00000082


	//----- nvinfo : EIATTR_KPARAM_INFO
	.align		4
.L_126:
        /*0008*/ 	.byte	0x04, 0x17
        /*000a*/ 	.short	(.L_128 - .L_127)
.L_127:
        /*000c*/ 	.word	0x00000000
        /*0010*/ 	.short	0x0000
        /*0012*/ 	.short	0x0000
        /*0014*/ 	.byte	0x00, 0xf0, 0x01, 0x28


	//----- nvinfo : EIATTR_SPARSE_MMA_MASK
	.align		4
.L_128:
        /*0018*/ 	.byte	0x03, 0x50
        /*001a*/ 	.short	0x0000


	//----- nvinfo : EIATTR_MAXREG_COUNT
	.align		4
        /*001c*/ 	.byte	0x03, 0x1b
        /*001e*/ 	.short	0x0080


	//----- nvinfo : EIATTR_MERCURY_ISA_VERSION
	.align		4
        /*0020*/ 	.byte	0x03, 0x5f
        /*0022*/ 	.short	0x0101


	//----- nvinfo : EIATTR_VRC_CTA_INIT_COUNT
	.align		4
        /*0024*/ 	.byte	0x02, 0x4a
	.zero		1
	.zero		1


	//----- nvinfo : EIATTR_EXIT_INSTR_OFFSETS
	.align		4
        /*0028*/ 	.byte	0x04, 0x1c
        /*002a*/ 	.short	(.L_130 - .L_129)


	//   ....[0]....
.L_129:
        /*002c*/ 	.word	0x00000010


	//----- nvinfo : EIATTR_MAX_THREADS
	.align		4
.L_130:
        /*0030*/ 	.byte	0x04, 0x05
        /*0032*/ 	.short	(.L_132 - .L_131)
.L_131:
        /*0034*/ 	.word	0x00000200
        /*0038*/ 	.word	0x00000001
        /*003c*/ 	.word	0x00000001


	//----- nvinfo : EIATTR_CBANK_PARAM_SIZE
	.align		4
.L_132:
        /*0040*/ 	.byte	0x03, 0x19
        /*0042*/ 	.short	0x0a00


	//----- nvinfo : EIATTR_PARAM_CBANK
	.align		4
        /*0044*/ 	.byte	0x04, 0x0a
        /*0046*/ 	.short	(.L_134 - .L_133)
	.align		4
.L_133:
        /*0048*/ 	.word	index@(.nv.constant0._ZN7cutlass13device_kernelIN5flash11enable_sm90INS1_16FlashAttnFwdSm90INS1_25CollectiveMainloopFwdSm90ILi2EN4cute5tupleIJNS5_1CILi1EEES8_S8_EEENS6_IJNS7_ILi192EEENS7_ILi128EEENS7_ILi96EEEEEELi96ENS_6half_tEfNS_4arch4Sm90ELb0ELb1ELb1ELb1ELb0ELb1ELb0ELb0ELb1ELb0ELb0ELb0EEENS1_21CollectiveEpilogueFwdINS6_IJSA_SC_SB_EEES9_SE_SG_Li384ELb1ELb0ELb0ELb0EEENS1_36VarlenDynamicPersistentTileSchedulerILi192ELi128ELi384ELi32ELb0ELb0ELb1ELb1ELb0ELb1EEEEEEEEEvNT_6ParamsE)
        /*004c*/ 	.short	0x0380
        /*004e*/ 	.short	0x0a00


	//----- nvinfo : EIATTR_SW_WAR
	.align		4
.L_134:
        /*0050*/ 	.byte	0x04, 0x36
        /*0052*/ 	.short	(.L_136 - .L_135)
.L_135:
        /*0054*/ 	.word	0x00000008
.L_136:


//--------------------- .nv.info._ZN7cutlass13device_kernelIN5flash11enable_sm90INS1_16FlashAttnFwdSm90INS1_25CollectiveMainloopFwdSm90ILi2EN4cute5tupleIJNS5_1CILi1EEES8_S8_EEENS6_IJNS7_ILi192EEENS7_ILi144EEENS7_ILi96EEEEEELi96ENS_6half_tEfNS_4arch4Sm90ELb1ELb0ELb1ELb0ELb0ELb0ELb0ELb0ELb1ELb0ELb0ELb0EEENS1_21CollectiveEpilogueFwdINS6_IJSA_SC_SB_EEES9_SE_SG_Li384ELb0ELb0ELb0ELb0EEENS1_30DynamicPersistentTileSchedulerILi384ELi32ELb0ELb0ELb1EEEEEEEEEvNT_6ParamsE --------------------------
	.section	.nv.info._ZN7cutlass13device_kernelIN5flash11enable_sm90INS1_16FlashAttnFwdSm90INS1_25CollectiveMainloopFwdSm90ILi2EN4cute5tupleIJNS5_1CILi1EEES8_S8_EEENS6_IJNS7_ILi192EEENS7_ILi144EEENS7_ILi96EEEEEELi96ENS_6half_tEfNS_4arch4Sm90ELb1ELb0ELb1ELb0ELb0ELb0ELb0ELb0ELb1ELb0ELb0ELb0EEENS1_21CollectiveEpilogueFwdINS6_IJSA_SC_SB_EEES9_SE_SG_Li384ELb0ELb0ELb0ELb0EEENS1_30DynamicPersistentTileSchedulerILi384ELi32ELb0ELb0ELb1EEEEEEEEEvNT_6ParamsE,"",@"SHT_CUDA_INFO"
	.sectionflags	@""
	.align	4


	//----- nvinfo : EIATTR_CUDA_API_VERSION
	.align		4
        /*0000*/ 	.byte	0x04, 0x37
        /*0002*/ 	.short	(.L_138 - .L_137)
.L_137:
        /*0004*/ 	.word	0x00000082


	//----- nvinfo : EIATTR_KPARAM_INFO
	.align		4
.L_138:
        /*0008*/ 	.byte	0x04, 0x17
        /*000a*/ 	.short	(.L_140 - .L_139)
.L_139:
        /*000c*/ 	.word	0x00000000
        /*0010*/ 	.short	0x0000
        /*0012*/ 	.short	0x0000
        /*0014*/ 	.byte	0x00, 0xf0, 0x01, 0x2e


	//----- nvinfo : EIATTR_SPARSE_MMA_MASK
	.align		4
.L_140:
        /*0018*/ 	.byte	0x03, 0x50
        /*001a*/ 	.short	0x0000


	//----- nvinfo : EIATTR_MAXREG_COUNT
	.align		4
        /*001c*/ 	.byte	0x03, 0x1b
        /*001e*/ 	.short	0x0080


	//----- nvinfo : EIATTR_MERCURY_ISA_VERSION
	.align		4
        /*0020*/ 	.byte	0x03, 0x5f
        /*0022*/ 	.short	0x0101


	//----- nvinfo : EIATTR_VRC_CTA_INIT_COUNT
	.align		4
        /*0024*/ 	.byte	0x02, 0x4a
	.zero		1
	.zero		1


	//----- nvinfo : EIATTR_EXIT_INSTR_OFFSETS
	.align		4
        /*0028*/ 	.byte	0x04, 0x1c
        /*002a*/ 	.short	(.L_142 - .L_141)


	//   ....[0]....
.L_141:
        /*002c*/ 	.word	0x00000010


	//----- nvinfo : EIATTR_MAX_THREADS
	.align		4
.L_142:
        /*0030*/ 	.byte	0x04, 0x05
        /*0032*/ 	.short	(.L_144 - .L_143)
.L_143:
        /*0034*/ 	.word	0x00000200
        /*0038*/ 	.word	0x00000001
        /*003c*/ 	.word	0x00000001


	//----- nvinfo : EIATTR_CBANK_PARAM_SIZE
	.align		4
.L_144:
        /*0040*/ 	.byte	0x03, 0x19
        /*0042*/ 	.short	0x0b80


	//----- nvinfo : EIATTR_PARAM_CBANK
	.align		4
        /*0044*/ 	.byte	0x04, 0x0a
        /*0046*/ 	.short	(.L_146 - .L_145)
	.align		4
.L_145:
        /*0048*/ 	.word	index@(.nv.constant0._ZN7cutlass13device_kernelIN5flash11enable_sm90INS1_16FlashAttnFwdSm90INS1_25CollectiveMainloopFwdSm90ILi2EN4cute5tupleIJNS5_1CILi1EEES8_S8_EEENS6_IJNS7_ILi192EEENS7_ILi144EEENS7_ILi96EEEEEELi96ENS_6half_tEfNS_4arch4Sm90ELb1ELb0ELb1ELb0ELb0ELb0ELb0ELb0ELb1ELb0ELb0ELb0EEENS1_21CollectiveEpilogueFwdINS6_IJSA_SC_SB_EEES9_SE_SG_Li384ELb0ELb0ELb0ELb0EEENS1_30DynamicPersistentTileSchedulerILi384ELi32ELb0ELb0ELb1EEEEEEEEEvNT_6ParamsE)
        /*004c*/ 	.short	0x0380
        /*004e*/ 	.short	0x0b80


	//----- nvinfo : EIATTR_SW_WAR
	.align		4
.L_146:
        /*0050*/ 	.byte	0x04, 0x36
        /*0052*/ 	.short	(.L_148 - .L_147)
.L_147:
        /*0054*/ 	.word	0x00000008
.L_148:


//--------------------- .nv.info._ZN7cutlass13device_kernelIN5flash11enable_sm90INS1_16FlashAttnFwdSm90INS1_25CollectiveMainloopFwdSm90ILi2EN4cute5tupleIJNS5_1CILi1EEES8_S8_EEENS6_IJNS7_ILi192EEENS7_ILi144EEENS7_ILi96EEEEEELi96ENS_6half_tEfNS_4arch4Sm90ELb1ELb0ELb1ELb1ELb0ELb0ELb0ELb0ELb1ELb0ELb0ELb0EEENS1_21CollectiveEpilogueFwdINS6_IJSA_SC_SB_EEES9_SE_SG_Li384ELb1ELb0ELb0ELb0EEENS1_36VarlenDynamicPersistentTileSchedulerILi192ELi144ELi384ELi32ELb0ELb0ELb1ELb1ELb1ELb1EEEEEEEEEvNT_6ParamsE --------------------------
	.section	.nv.info._ZN7cutlass13device_kernelIN5flash11enable_sm90INS1_16FlashAttnFwdSm90INS1_25CollectiveMainloopFwdSm90ILi2EN4cute5tupleIJNS5_1CILi1EEES8_S8_EEENS6_IJNS7_ILi192EEENS7_ILi144EEENS7_ILi96EEEEEELi96ENS_6half_tEfNS_4arch4Sm90ELb1ELb0ELb1ELb1ELb0ELb0ELb0ELb0ELb1ELb0ELb0ELb0EEENS1_21CollectiveEpilogueFwdINS6_IJSA_SC_SB_EEES9_SE_SG_Li384ELb1ELb0ELb0ELb0EEENS1_36VarlenDynamicPersistentTileSchedulerILi192ELi144ELi384ELi32ELb0ELb0ELb1ELb1ELb1ELb1EEEEEEEEEvNT_6ParamsE,"",@"SHT_CUDA_INFO"
	.sectionflags	@""
	.align	4


	//----- nvinfo : EIATTR_CUDA_API_VERSION
	.align		4
        /*0000*/ 	.byte	0x04, 0x37
        /*0002*/ 	.short	(.L_150 - .L_149)
.L_149:
        /*0004*/ 	.word	0x00000082


	//----- nvinfo : EIATTR_KPARAM_INFO
	.align		4
.L_150:
        /*0008*/ 	.byte	0x04, 0x17
        /*000a*/ 	.short	(.L_152 - .L_151)
.L_151:
        /*000c*/ 	.word	0x00000000
        /*0010*/ 	.short	0x0000
        /*0012*/ 	.short	0x0000
        /*0014*/ 	.byte	0x00, 0xf0, 0x01, 0x28


	//----- nvinfo : EIATTR_SPARSE_MMA_MASK
	.align		4
.L_152:
        /*0018*/ 	.byte	0x03, 0x50
        /*001a*/ 	.short	0x0000


	//----- nvinfo : EIATTR_MAXREG_COUNT
	.align		4
        /*001c*/ 	.byte	0x03, 0x1b
        /*001e*/ 	.short	0x0080


	//----- nvinfo : EIATTR_MERCURY_ISA_VERSION
	.align		4
        /*0020*/ 	.byte	0x03, 0x5f
        /*0022*/ 	.short	0x0101


	//----- nvinfo : EIATTR_VRC_CTA_INIT_COUNT
	.align		4
        /*0024*/ 	.byte	0x02, 0x4a
	.zero		1
	.zero		1


	//----- nvinfo : EIATTR_EXIT_INSTR_OFFSETS
	.align		4
        /*0028*/ 	.byte	0x04, 0x1c
        /*002a*/ 	.short	(.L_154 - .L_153)


	//   ....[0]....
.L_153:
        /*002c*/ 	.word	0x00000010


	//----- nvinfo : EIATTR_MAX_THREADS
	.align		4
.L_154:
        /*0030*/ 	.byte	0x04, 0x05
        /*0032*/ 	.short	(.L_156 - .L_155)
.L_155:
        /*0034*/ 	.word	0x00000200
        /*0038*/ 	.word	0x00000001
        /*003c*/ 	.word	0x00000001


	//----- nvinfo : EIATTR_CBANK_PARAM_SIZE
	.align		4
.L_156:
        /*0040*/ 	.byte	0x03, 0x19
        /*0042*/ 	.short	0x0a00


	//----- nvinfo : EIATTR_PARAM_CBANK
	.align		4
        /*0044*/ 	.byte	0x04, 0x0a
        /*0046*/ 	.short	(.L_158 - .L_157)
	.align		4
.L_157:
        /*0048*/ 	.word	index@(.nv.constant0._ZN7cutlass13device_kernelIN5flash11enable_sm90INS1_16FlashAttnFwdSm90INS1_25CollectiveMainloopFwdSm90ILi2EN4cute5tupleIJNS5_1CILi1EEES8_S8_EEENS6_IJNS7_ILi192EEENS7_ILi144EEENS7_ILi96EEEEEELi96ENS_6half_tEfNS_4arch4Sm90ELb1ELb0ELb1ELb1ELb0ELb0ELb0ELb0ELb1ELb0ELb0ELb0EEENS1_21CollectiveEpilogueFwdINS6_IJSA_SC_SB_EEES9_SE_SG_Li384ELb1ELb0ELb0ELb0EEENS1_36VarlenDynamicPersistentTileSchedulerILi192ELi144ELi384ELi32ELb0ELb0ELb1ELb1ELb1ELb1EEEEEEEEEvNT_6ParamsE)
        /*004c*/ 	.short	0x0380
        /*004e*/ 	.short	0x0a00


	//----- nvinfo : EIATTR_SW_WAR
	.align		4
.L_158:
        /*0050*/ 	.byte	0x04, 0x36
        /*0052*/ 	.short	(.L_160 - .L_159)
.L_159:
        /*0054*/ 	.word	0x00000008
.L_160:


//--------------------- .nv.info._ZN7cutlass13device_kernelIN5flash11enable_sm90INS1_16FlashAttnFwdSm90INS1_25CollectiveMainloopFwdSm90ILi2EN4cute5tupleIJNS5_1CILi1EEES8_S8_EEENS6_IJNS7_ILi192EEENS7_ILi144EEENS7_ILi96EEEEEELi96ENS_6half_tEfNS_4arch4Sm90ELb1ELb0ELb1ELb1ELb0ELb1ELb0ELb0ELb1ELb0ELb0ELb0EEENS1_21CollectiveEpilogueFwdINS6_IJSA_SC_SB_EEES9_SE_SG_Li384ELb1ELb0ELb0ELb0EEENS1_36VarlenDynamicPersistentTileSchedulerILi192ELi144ELi384ELi32ELb0ELb0ELb1ELb1ELb1ELb1EEEEEEEEEvNT_6ParamsE --------------------------
	.section	.nv.info._ZN7cutlass13device_kernelIN5flash11enable_sm90INS1_16FlashAttnFwdSm90INS1_25CollectiveMainloopFwdSm90ILi2EN4cute5tupleIJNS5_1CILi1EEES8_S8_EEENS6_IJNS7_ILi192EEENS7_ILi144EEENS7_ILi96EEEEEELi96ENS_6half_tEfNS_4arch4Sm90ELb1ELb0ELb1ELb1ELb0ELb1ELb0ELb0ELb1ELb0ELb0ELb0EEENS1_21CollectiveEpilogueFwdINS6_IJSA_SC_SB_EEES9_SE_SG_Li384ELb1ELb0ELb0ELb0EEENS1_36VarlenDynamicPersistentTileSchedulerILi192ELi144ELi384ELi32ELb0ELb0ELb1ELb1ELb1ELb1EEEEEEEEEvNT_6ParamsE,"",@"SHT_CUDA_INFO"
	.sectionflags	@""
	.align	4


	//----- nvinfo : EIATTR_CUDA_API_VERSION
	.align		4
        /*0000*/ 	.byte	0x04, 0x37
        /*0002*/ 	.short	(.L_162 - .L_161)
.L_161:
        /*0004*/ 	.word	0x00000082


	//----- nvinfo : EIATTR_KPARAM_INFO
	.align		4
.L_162:
        /*0008*/ 	.byte	0x04, 0x17
        /*000a*/ 	.short	(.L_164 - .L_163)
.L_163:
        /*000c*/ 	.word	0x00000000
        /*0010*/ 	.short	0x0000
        /*0012*/ 	.short	0x0000
        /*0014*/ 	.byte	0x00, 0xf0, 0x01, 0x28


	//----- nvinfo : EIATTR_SPARSE_MMA_MASK
	.align		4
.L_164:
        /*0018*/ 	.byte	0x03, 0x50
        /*001a*/ 	.short	0x0000


	//----- nvinfo : EIATTR_MAXREG_COUNT
	.align		4
        /*001c*/ 	.byte	0x03, 0x1b
        /*001e*/ 	.short	0x0080


	//----- nvinfo : EIATTR_MERCURY_ISA_VERSION
	.align		4
        /*0020*/ 	.byte	0x03, 0x5f
        /*0022*/ 	.short	0x0101


	//----- nvinfo : EIATTR_VRC_CTA_INIT_COUNT
	.align		4
        /*0024*/ 	.byte	0x02, 0x4a
	.zero		1
	.zero		1


	//----- nvinfo : EIATTR_EXIT_INSTR_OFFSETS
	.align		4
        /*0028*/ 	.byte	0x04, 0x1c
        /*002a*/ 	.short	(.L_166 - .L_165)


	//   ....[0]....
.L_165:
        /*002c*/ 	.word	0x00000010


	//----- nvinfo : EIATTR_MAX_THREADS
	.align		4
.L_166:
        /*0030*/ 	.byte	0x04, 0x05
        /*0032*/ 	.short	(.L_168 - .L_167)
.L_167:
        /*0034*/ 	.word	0x00000200
        /*0038*/ 	.word	0x00000001
        /*003c*/ 	.word	0x00000001


	//----- nvinfo : EIATTR_CBANK_PARAM_SIZE
	.align		4
.L_168:
        /*0040*/ 	.byte	0x03, 0x19
        /*0042*/ 	.short	0x0a00


	//----- nvinfo : EIATTR_PARAM_CBANK
	.align		4
        /*0044*/ 	.byte	0x04, 0x0a
        /*0046*/ 	.short	(.L_170 - .L_169)
	.align		4
.L_169:
        /*0048*/ 	.word	index@(.nv.constant0._ZN7cutlass13device_kernelIN5flash11enable_sm90INS1_16FlashAttnFwdSm90INS1_25CollectiveMainloopFwdSm90ILi2EN4cute5tupleIJNS5_1CILi1EEES8_S8_EEENS6_IJNS7_ILi192EEENS7_ILi144EEENS7_ILi96EEEEEELi96ENS_6half_tEfNS_4arch4Sm90ELb1ELb0ELb1ELb1ELb0ELb1ELb0ELb0ELb1ELb0ELb0ELb0EEENS1_21CollectiveEpilogueFwdINS6_IJSA_SC_SB_EEES9_SE_SG_Li384ELb1ELb0ELb0ELb0EEENS1_36VarlenDynamicPersistentTileSchedulerILi192ELi144ELi384ELi32ELb0ELb0ELb1ELb1ELb1ELb1EEEEEEEEEvNT_6ParamsE)
        /*004c*/ 	.short	0x0380
        /*004e*/ 	.short	0x0a00


	//----- nvinfo : EIATTR_SW_WAR
	.align		4
.L_170:
        /*0050*/ 	.byte	0x04, 0x36
        /*0052*/ 	.short	(.L_172 - .L_171)
.L_171:
        /*0054*/ 	.word	0x00000008
.L_172:


//--------------------- .nv.callgraph             --------------------------
	.section	.nv.callgraph,"",@"SHT_CUDA_CALLGRAPH"
	.align	4
	.sectionentsize	8
	.align		4
        /*0000*/ 	.word	0x00000000
	.align		4
        /*0004*/ 	.word	0xffffffff
	.align		4
        /*0008*/ 	.word	0x00000000
	.align		4
        /*000c*/ 	.word	0xfffffffe
	.align		4
        /*0010*/ 	.word	0x00000000
	.align		4
        /*0014*/ 	.word	0xfffffffd
	.align		4
        /*0018*/ 	.word	0x00000000
	.align		4
        /*001c*/ 	.word	0xfffffffc


//--------------------- .nv.constant4             --------------------------
	.section	.nv.constant4,"a",@progbits
	.align	8
	.align		8
.nv.constant4:
        /*0000*/ 	.dword	_ZN73_INTERNAL_ba21d7ba_37_flash_fwd_hdim96_fp16_softcap_sm90_cu_e763cb1e_33364cuda3std3__45__cpo5beginE
	.align		8
        /*0008*/ 	.dword	_ZN73_INTERNAL_ba21d7ba_37_flash_fwd_hdim96_fp16_softcap_sm90_cu_e763cb1e_33364cuda3std3__45__cpo3endE
	.align		8
        /*0010*/ 	.dword	_ZN73_INTERNAL_ba21d7ba_37_flash_fwd_hdim96_fp16_softcap_sm90_cu_e763cb1e_33364cuda3std3__45__cpo6cbeginE
	.align		8
        /*0018*/ 	.dword	_ZN73_INTERNAL_ba21d7ba_37_flash_fwd_hdim96_fp16_softcap_sm90_cu_e763cb1e_33364cuda3std3__45__cpo4cendE
	.align		8
        /*0020*/ 	.dword	_ZN73_INTERNAL_ba21d7ba_37_flash_fwd_hdim96_fp16_softcap_sm90_cu_e763cb1e_33364cuda3std3__475_GLOBAL__N__ba21d7ba_37_flash_fwd_hdim96_fp16_softcap_sm90_cu_e763cb1e_33366ignoreE
	.align		8
        /*0028*/ 	.dword	_ZN73_INTERNAL_ba21d7ba_37_flash_fwd_hdim96_fp16_softcap_sm90_cu_e763cb1e_33364cuda3std3__419piecewise_constructE
	.align		8
        /*0030*/ 	.dword	_ZN73_INTERNAL_ba21d7ba_37_flash_fwd_hdim96_fp16_softcap_sm90_cu_e763cb1e_33364cuda3std3__48in_placeE
	.align		8
        /*0038*/ 	.dword	_ZN73_INTERNAL_ba21d7ba_37_flash_fwd_hdim96_fp16_softcap_sm90_cu_e763cb1e_33364cuda3std6ranges3__45__cpo4swapE
	.align		8
        /*0040*/ 	.dword	_ZN73_INTERNAL_ba21d7ba_37_flash_fwd_hdim96_fp16_softcap_sm90_cu_e763cb1e_33364cuda3std6ranges3__45__cpo9iter_moveE
	.align		8
        /*0048*/ 	.dword	_ZN73_INTERNAL_ba21d7ba_37_flash_fwd_hdim96_fp16_softcap_sm90_cu_e763cb1e_33364cute7productE
	.align		8
        /*0050*/ 	.dword	_ZN73_INTERNAL_ba21d7ba_37_flash_fwd_hdim96_fp16_softcap_sm90_cu_e763cb1e_33364cute1_E


//--------------------- .text._ZN7cutlass13device_kernelIN5flash11enable_sm90INS1_16FlashAttnFwdSm90INS1_25CollectiveMainloopFwdSm90ILi2EN4cute5tupleIJNS5_1CILi1EEES8_S8_EEENS6_IJNS7_ILi192EEENS7_ILi144EEENS7_ILi96EEEEEELi96ENS_6half_tEfNS_4arch4Sm90ELb0ELb0ELb1ELb0ELb0ELb0ELb0ELb0ELb1ELb0ELb0ELb0EEENS1_21CollectiveEpilogueFwdINS6_IJSA_SC_SB_EEES9_SE_SG_Li384ELb0ELb0ELb0ELb0EEENS1_29StaticPersistentTileSchedulerILb0EEEEEEEEEvNT_6ParamsE --------------------------
	.section	.text._ZN7cutlass13device_kernelIN5flash11enable_sm90INS1_16FlashAttnFwdSm90INS1_25CollectiveMainloopFwdSm90ILi2EN4cute5tupleIJNS5_1CILi1EEES8_S8_EEENS6_IJNS7_ILi192EEENS7_ILi144EEENS7_ILi96EEEEEELi96ENS_6half_tEfNS_4arch4Sm90ELb0ELb0ELb1ELb0ELb0ELb0ELb0ELb0ELb1ELb0ELb0ELb0EEENS1_21CollectiveEpilogueFwdINS6_IJSA_SC_SB_EEES9_SE_SG_Li384ELb0ELb0ELb0ELb0EEENS1_29StaticPersistentTileSchedulerILb0EEEEEEEEEvNT_6ParamsE,"ax",@progbits
	.align	128
.text._ZN7cutlass13device_kernelIN5flash11enable_sm90INS1_16FlashAttnFwdSm90INS1_25CollectiveMainloopFwdSm90ILi2EN4cute5tupleIJNS5_1CILi1EEES8_S8_EEENS6_IJNS7_ILi192EEENS7_ILi144EEENS7_ILi96EEEEEELi96ENS_6half_tEfNS_4arch4Sm90ELb0ELb0ELb1ELb0ELb0ELb0ELb0ELb0ELb1ELb0ELb0ELb0EEENS1_21CollectiveEpilogueFwdINS6_IJSA_SC_SB_EEES9_SE_SG_Li384ELb0ELb0ELb0ELb0EEENS1_29StaticPersistentTileSchedulerILb0EEEEEEEEEvNT_6ParamsE:
        .type           _ZN7cutlass13device_kernelIN5flash11enable_sm90INS1_16FlashAttnFwdSm90INS1_25CollectiveMainloopFwdSm90ILi2EN4cute5tupleIJNS5_1CILi1EEES8_S8_EEENS6_IJNS7_ILi192EEENS7_ILi144EEENS7_ILi96EEEEEELi96ENS_6half_tEfNS_4arch4Sm90ELb0ELb0ELb1ELb0ELb0ELb0ELb0ELb0ELb1ELb0ELb0ELb0EEENS1_21CollectiveEpilogueFwdINS6_IJSA_SC_SB_EEES9_SE_SG_Li384ELb0ELb0ELb0ELb0EEENS1_29StaticPersistentTileSchedulerILb0EEEEEEEEEvNT_6ParamsE,@function
        .size           _ZN7cutlass13device_kernelIN5flash11enable_sm90INS1_16FlashAttnFwdSm90INS1_25CollectiveMainloopFwdSm90ILi2EN4cute5tupleIJNS5_1CILi1EEES8_S8_EEENS6_IJNS7_ILi192EEENS7_ILi144EEENS7_ILi96EEEEEELi96ENS_6half_tEfNS_4arch4Sm90ELb0ELb0ELb1ELb0ELb0ELb0ELb0ELb0ELb1ELb0ELb0ELb0EEENS1_21CollectiveEpilogueFwdINS6_IJSA_SC_SB_EEES9_SE_SG_Li384ELb0ELb0ELb0ELb0EEENS1_29StaticPersistentTileSchedulerILb0EEEEEEEEEvNT_6ParamsE,(.L_x_9 - _ZN7cutlass13device_kernelIN5flash11enable_sm90INS1_16FlashAttnFwdSm90INS1_25CollectiveMainloopFwdSm90ILi2EN4cute5tupleIJNS5_1CILi1EEES8_S8_EEENS6_IJNS7_ILi192EEENS7_ILi144EEENS7_ILi96EEEEEELi96ENS_6half_tEfNS_4arch4Sm90ELb0ELb0ELb1ELb0ELb0ELb0ELb0ELb0ELb1ELb0ELb0ELb0EEENS1_21CollectiveEpilogueFwdINS6_IJSA_SC_SB_EEES9_SE_SG_Li384ELb0ELb0ELb0ELb0EEENS1_29StaticPersistentTileSchedulerILb0EEEEEEEEEvNT_6ParamsE)
        .other          _ZN7cutlass13device_kernelIN5flash11enable_sm90INS1_16FlashAttnFwdSm90INS1_25CollectiveMainloopFwdSm90ILi2EN4cute5tupleIJNS5_1CILi1EEES8_S8_EEENS6_IJNS7_ILi192EEENS7_ILi144EEENS7_ILi96EEEEEELi96ENS_6half_tEfNS_4arch4Sm90ELb0ELb0ELb1ELb0ELb0ELb0ELb0ELb0ELb1ELb0ELb0ELb0EEENS1_21CollectiveEpilogueFwdINS6_IJSA_SC_SB_EEES9_SE_SG_Li384ELb0ELb0ELb0ELb0EEENS1_29StaticPersistentTileSchedulerILb0EEEEEEEEEvNT_6ParamsE,@"STO_CUDA_ENTRY STV_DEFAULT"
_ZN7cutlass13device_kernelIN5flash11enable_sm90INS1_16FlashAttnFwdSm90INS1_25CollectiveMainloopFwdSm90ILi2EN4cute5tupleIJNS5_1CILi1EEES8_S8_EEENS6_IJNS7_ILi192EEENS7_ILi144EEENS7_ILi96EEEEEELi96ENS_6half_tEfNS_4arch4Sm90ELb0ELb0ELb1ELb0ELb0ELb0ELb0ELb0ELb1ELb0ELb0ELb0EEENS1_21CollectiveEpilogueFwdINS6_IJSA_SC_SB_EEES9_SE_SG_Li384ELb0ELb0ELb0ELb0EEENS1_29StaticPersistentTileSchedulerILb0EEEEEEEEEvNT_6ParamsE:
[----:B------:R-:W-:Y:S01]  /*0000*/  LDC R1, c[0x0][0x37c] ;  /* 0x0000df00ff017b82 */ /* 0x000fe20000000800 */
[----:B------:R-:W-:Y:S05]  /*0010*/  EXIT ;  /* 0x000000000000794d */ /* 0x000fea0003800000 */
.L_x_0:
[----:B------:R-:W-:-:S00]  /*0020*/  BRA `(.L_x_0) ;  /* 0xfffffffc00fc7947 */ /* 0x000fc0000383ffff */
[----:B------:R-:W-:-:S00]  /*0030*/  NOP ;  /* 0x0000000000007918 */ /* 0x000fc00000000000 */
        /* <DEDUP_REMOVED lines=12> */
.L_x_9:


//--------------------- .text._ZN7cutlass13device_kernelIN5flash11enable_sm90INS1_16FlashAttnFwdSm90INS1_25CollectiveMainloopFwdSm90ILi2EN4cute5tupleIJNS5_1CILi1EEES8_S8_EEENS6_IJNS7_ILi192EEENS7_ILi144EEENS7_ILi96EEEEEELi96ENS_6half_tEfNS_4arch4Sm90ELb0ELb0ELb1ELb1ELb0ELb0ELb0ELb0ELb1ELb0ELb0ELb0EEENS1_21CollectiveEpilogueFwdINS6_IJSA_SC_SB_EEES9_SE_SG_Li384ELb1ELb0ELb0ELb0EEENS1_36VarlenDynamicPersistentTileSchedulerILi192ELi144ELi384ELi32ELb0ELb0ELb1ELb0ELb1ELb1EEEEEEEEEvNT_6ParamsE --------------------------
	.section	.text._ZN7cutlass13device_kernelIN5flash11enable_sm90INS1_16FlashAttnFwdSm90INS1_25CollectiveMainloopFwdSm90ILi2EN4cute5tupleIJNS5_1CILi1EEES8_S8_EEENS6_IJNS7_ILi192EEENS7_ILi144EEENS7_ILi96EEEEEELi96ENS_6half_tEfNS_4arch4Sm90ELb0ELb0ELb1ELb1ELb0ELb0ELb0ELb0ELb1ELb0ELb0ELb0EEENS1_21CollectiveEpilogueFwdINS6_IJSA_SC_SB_EEES9_SE_SG_Li384ELb1ELb0ELb0ELb0EEENS1_36VarlenDynamicPersistentTileSchedulerILi192ELi144ELi384ELi32ELb0ELb0ELb1ELb0ELb1ELb1EEEEEEEEEvNT_6ParamsE,"ax",@progbits
	.align	128
.text._ZN7cutlass13device_kernelIN5flash11enable_sm90INS1_16FlashAttnFwdSm90INS1_25CollectiveMainloopFwdSm90ILi2EN4cute5tupleIJNS5_1CILi1EEES8_S8_EEENS6_IJNS7_ILi192EEENS7_ILi144EEENS7_ILi96EEEEEELi96ENS_6half_tEfNS_4arch4Sm90ELb0ELb0ELb1ELb1ELb0ELb0ELb0ELb0ELb1ELb0ELb0ELb0EEENS1_21CollectiveEpilogueFwdINS6_IJSA_SC_SB_EEES9_SE_SG_Li384ELb1ELb0ELb0ELb0EEENS1_36VarlenDynamicPersistentTileSchedulerILi192ELi144ELi384ELi32ELb0ELb0ELb1ELb0ELb1ELb1EEEEEEEEEvNT_6ParamsE:
        .type           _ZN7cutlass13device_kernelIN5flash11enable_sm90INS1_16FlashAttnFwdSm90INS1_25CollectiveMainloopFwdSm90ILi2EN4cute5tupleIJNS5_1CILi1EEES8_S8_EEENS6_IJNS7_ILi192EEENS7_ILi144EEENS7_ILi96EEEEEELi96ENS_6half_tEfNS_4arch4Sm90ELb0ELb0ELb1ELb1ELb0ELb0ELb0ELb0ELb1ELb0ELb0ELb0EEENS1_21CollectiveEpilogueFwdINS6_IJSA_SC_SB_EEES9_SE_SG_Li384ELb1ELb0ELb0ELb0EEENS1_36VarlenDynamicPersistentTileSchedulerILi192ELi144ELi384ELi32ELb0ELb0ELb1ELb0ELb1ELb1EEEEEEEEEvNT_6ParamsE,@function
        .size           _ZN7cutlass13device_kernelIN5flash11enable_sm90INS1_16FlashAttnFwdSm90INS1_25CollectiveMainloopFwdSm90ILi2EN4cute5tupleIJNS5_1CILi1EEES8_S8_EEENS6_IJNS7_ILi192EEENS7_ILi144EEENS7_ILi96EEEEEELi96ENS_6half_tEfNS_4arch4Sm90ELb0ELb0ELb1ELb1ELb0ELb0ELb0ELb0ELb1ELb0ELb0ELb0EEENS1_21CollectiveEpilogueFwdINS6_IJSA_SC_SB_EEES9_SE_SG_Li384ELb1ELb0ELb0ELb0EEENS1_36VarlenDynamicPersistentTileSchedulerILi192ELi144ELi384ELi32ELb0ELb0ELb1ELb0ELb1ELb1EEEEEEEEEvNT_6ParamsE,(.L_x_10 - _ZN7cutlass13device_kernelIN5flash11enable_sm90INS1_16FlashAttnFwdSm90INS1_25CollectiveMainloopFwdSm90ILi2EN4cute5tupleIJNS5_1CILi1EEES8_S8_EEENS6_IJNS7_ILi192EEENS7_ILi144EEENS7_ILi96EEEEEELi96ENS_6half_tEfNS_4arch4Sm90ELb0ELb0ELb1ELb1ELb0ELb0ELb0ELb0ELb1ELb0ELb0ELb0EEENS1_21CollectiveEpilogueFwdINS6_IJSA_SC_SB_EEES9_SE_SG_Li384ELb1ELb0ELb0ELb0EEENS1_36VarlenDynamicPersistentTileSchedulerILi192ELi144ELi384ELi32ELb0ELb0ELb1ELb0ELb1ELb1EEEEEEEEEvNT_6ParamsE)
        .other          _ZN7cutlass13device_kernelIN5flash11enable_sm90INS1_16FlashAttnFwdSm90INS1_25CollectiveMainloopFwdSm90ILi2EN4cute5tupleIJNS5_1CILi1EEES8_S8_EEENS6_IJNS7_ILi192EEENS7_ILi144EEENS7_ILi96EEEEEELi96ENS_6half_tEfNS_4arch4Sm90ELb0ELb0ELb1ELb1ELb0ELb0ELb0ELb0ELb1ELb0ELb0ELb0EEENS1_21CollectiveEpilogueFwdINS6_IJSA_SC_SB_EEES9_SE_SG_Li384ELb1ELb0ELb0ELb0EEENS1_36VarlenDynamicPersistentTileSchedulerILi192ELi144ELi384ELi32ELb0ELb0ELb1ELb0ELb1ELb1EEEEEEEEEvNT_6ParamsE,@"STO_CUDA_ENTRY STV_DEFAULT"
_ZN7cutlass13device_kernelIN5flash11enable_sm90INS1_16FlashAttnFwdSm90INS1_25CollectiveMainloopFwdSm90ILi2EN4cute5tupleIJNS5_1CILi1EEES8_S8_EEENS6_IJNS7_ILi192EEENS7_ILi144EEENS7_ILi96EEEEEELi96ENS_6half_tEfNS_4arch4Sm90ELb0ELb0ELb1ELb1ELb0ELb0ELb0ELb0ELb1ELb0ELb0ELb0EEENS1_21CollectiveEpilogueFwdINS6_IJSA_SC_SB_EEES9_SE_SG_Li384ELb1ELb0ELb0ELb0EEENS1_36VarlenDynamicPersistentTileSchedulerILi192ELi144ELi384ELi32ELb0ELb0ELb1ELb0ELb1ELb1EEEEEEEEEvNT_6ParamsE:
[----:B------:R-:W-:Y:S01]  /*0000*/  LDC R1, c[0x0][0x37c] ;  /* 0x0000df00ff017b82 */ /* 0x000fe20000000800 */
[----:B------:R-:W-:Y:S05]  /*0010*/  EXIT ;  /* 0x000000000000794d */ /* 0x000fea0003800000 */
.L_x_1:
        /* <DEDUP_REMOVED lines=14> */
.L_x_10:


//--------------------- .text._ZN7cutlass13device_kernelIN5flash11enable_sm90INS1_16FlashAttnFwdSm90INS1_25CollectiveMainloopFwdSm90ILi2EN4cute5tupleIJNS5_1CILi1EEES8_S8_EEENS6_IJNS7_ILi192EEENS7_ILi144EEENS7_ILi96EEEEEELi96ENS_6half_tEfNS_4arch4Sm90ELb0ELb0ELb1ELb1ELb0ELb1ELb0ELb0ELb1ELb0ELb0ELb0EEENS1_21CollectiveEpilogueFwdINS6_IJSA_SC_SB_EEES9_SE_SG_Li384ELb1ELb0ELb0ELb0EEENS1_36VarlenDynamicPersistentTileSchedulerILi192ELi144ELi384ELi32ELb0ELb0ELb1ELb0ELb1ELb1EEEEEEEEEvNT_6ParamsE --------------------------
	.section	.text._ZN7cutlass13device_kernelIN5flash11enable_sm90INS1_16FlashAttnFwdSm90INS1_25CollectiveMainloopFwdSm90ILi2EN4cute5tupleIJNS5_1CILi1EEES8_S8_EEENS6_IJNS7_ILi192EEENS7_ILi144EEENS7_ILi96EEEEEELi96ENS_6half_tEfNS_4arch4Sm90ELb0ELb0ELb1ELb1ELb0ELb1ELb0ELb0ELb1ELb0ELb0ELb0EEENS1_21CollectiveEpilogueFwdINS6_IJSA_SC_SB_EEES9_SE_SG_Li384ELb1ELb0ELb0ELb0EEENS1_36VarlenDynamicPersistentTileSchedulerILi192ELi144ELi384ELi32ELb0ELb0ELb1ELb0ELb1ELb1EEEEEEEEEvNT_6ParamsE,"ax",@progbits
	.align	128
.text._ZN7cutlass13device_kernelIN5flash11enable_sm90INS1_16FlashAttnFwdSm90INS1_25CollectiveMainloopFwdSm90ILi2EN4cute5tupleIJNS5_1CILi1EEES8_S8_EEENS6_IJNS7_ILi192EEENS7_ILi144EEENS7_ILi96EEEEEELi96ENS_6half_tEfNS_4arch4Sm90ELb0ELb0ELb1ELb1ELb0ELb1ELb0ELb0ELb1ELb0ELb0ELb0EEENS1_21CollectiveEpilogueFwdINS6_IJSA_SC_SB_EEES9_SE_SG_Li384ELb1ELb0ELb0ELb0EEENS1_36VarlenDynamicPersistentTileSchedulerILi192ELi144ELi384ELi32ELb0ELb0ELb1ELb0ELb1ELb1EEEEEEEEEvNT_6ParamsE:
        .type           _ZN7cutlass13device_kernelIN5flash11enable_sm90INS1_16FlashAttnFwdSm90INS1_25CollectiveMainloopFwdSm90ILi2EN4cute5tupleIJNS5_1CILi1EEES8_S8_EEENS6_IJNS7_ILi192EEENS7_ILi144EEENS7_ILi96EEEEEELi96ENS_6half_tEfNS_4arch4Sm90ELb0ELb0ELb1ELb1ELb0ELb1ELb0ELb0ELb1ELb0ELb0ELb0EEENS1_21CollectiveEpilogueFwdINS6_IJSA_SC_SB_EEES9_SE_SG_Li384ELb1ELb0ELb0ELb0EEENS1_36VarlenDynamicPersistentTileSchedulerILi192ELi144ELi384ELi32ELb0ELb0ELb1ELb0ELb1ELb1EEEEEEEEEvNT_6ParamsE,@function
        .size           _ZN7cutlass13device_kernelIN5flash11enable_sm90INS1_16FlashAttnFwdSm90INS1_25CollectiveMainloopFwdSm90ILi2EN4cute5tupleIJNS5_1CILi1EEES8_S8_EEENS6_IJNS7_ILi192EEENS7_ILi144EEENS7_ILi96EEEEEELi96ENS_6half_tEfNS_4arch4Sm90ELb0ELb0ELb1ELb1ELb0ELb1ELb0ELb0ELb1ELb0ELb0ELb0EEENS1_21CollectiveEpilogueFwdINS6_IJSA_SC_SB_EEES9_SE_SG_Li384ELb1ELb0ELb0ELb0EEENS1_36VarlenDynamicPersistentTileSchedulerILi192ELi144ELi384ELi32ELb0ELb0ELb1ELb0ELb1ELb1EEEEEEEEEvNT_6ParamsE,(.L_x_11 - _ZN7cutlass13device_kernelIN5flash11enable_sm90INS1_16FlashAttnFwdSm90INS1_25CollectiveMainloopFwdSm90ILi2EN4cute5tupleIJNS5_1CILi1EEES8_S8_EEENS6_IJNS7_ILi192EEENS7_ILi144EEENS7_ILi96EEEEEELi96ENS_6half_tEfNS_4arch4Sm90ELb0ELb0ELb1ELb1ELb0ELb1ELb0ELb0ELb1ELb0ELb0ELb0EEENS1_21CollectiveEpilogueFwdINS6_IJSA_SC_SB_EEES9_SE_SG_Li384ELb1ELb0ELb0ELb0EEENS1_36VarlenDynamicPersistentTileSchedulerILi192ELi144ELi384ELi32ELb0ELb0ELb1ELb0ELb1ELb1EEEEEEEEEvNT_6ParamsE)
        .other          _ZN7cutlass13device_kernelIN5flash11enable_sm90INS1_16FlashAttnFwdSm90INS1_25CollectiveMainloopFwdSm90ILi2EN4cute5tupleIJNS5_1CILi1EEES8_S8_EEENS6_IJNS7_ILi192EEENS7_ILi144EEENS7_ILi96EEEEEELi96ENS_6half_tEfNS_4arch4Sm90ELb0ELb0ELb1ELb1ELb0ELb1ELb0ELb0ELb1ELb0ELb0ELb0EEENS1_21CollectiveEpilogueFwdINS6_IJSA_SC_SB_EEES9_SE_SG_Li384ELb1ELb0ELb0ELb0EEENS1_36VarlenDynamicPersistentTileSchedulerILi192ELi144ELi384ELi32ELb0ELb0ELb1ELb0ELb1ELb1EEEEEEEEEvNT_6ParamsE,@"STO_CUDA_ENTRY STV_DEFAULT"
_ZN7cutlass13device_kernelIN5flash11enable_sm90INS1_16FlashAttnFwdSm90INS1_25CollectiveMainloopFwdSm90ILi2EN4cute5tupleIJNS5_1CILi1EEES8_S8_EEENS6_IJNS7_ILi192EEENS7_ILi144EEENS7_ILi96EEEEEELi96ENS_6half_tEfNS_4arch4Sm90ELb0ELb0ELb1ELb1ELb0ELb1ELb0ELb0ELb1ELb0ELb0ELb0EEENS1_21CollectiveEpilogueFwdINS6_IJSA_SC_SB_EEES9_SE_SG_Li384ELb1ELb0ELb0ELb0EEENS1_36VarlenDynamicPersistentTileSchedulerILi192ELi144ELi384ELi32ELb0ELb0ELb1ELb0ELb1ELb1EEEEEEEEEvNT_6ParamsE:
[----:B------:R-:W-:Y:S01]  /*0000*/  LDC R1, c[0x0][0x37c] ;  /* 0x0000df00ff017b82 */ /* 0x000fe20000000800 */
[----:B------:R-:W-:Y:S05]  /*0010*/  EXIT ;  /* 0x000000000000794d */ /* 0x000fea0003800000 */
.L_x_2:
        /* <DEDUP_REMOVED lines=14> */
.L_x_11:


//--------------------- .text._ZN7cutlass13device_kernelIN5flash11enable_sm90INS1_16FlashAttnFwdSm90INS1_25CollectiveMainloopFwdSm90ILi2EN4cute5tupleIJNS5_1CILi1EEES8_S8_EEENS6_IJNS7_ILi192EEENS7_ILi128EEENS7_ILi96EEEEEELi96ENS_6half_tEfNS_4arch4Sm90ELb0ELb1ELb1ELb0ELb0ELb0ELb0ELb0ELb1ELb0ELb0ELb0EEENS1_21CollectiveEpilogueFwdINS6_IJSA_SC_SB_EEES9_SE_SG_Li384ELb0ELb0ELb0ELb0EEENS1_30DynamicPersistentTileSchedulerILi384ELi32ELb0ELb0ELb1EEEEEEEEEvNT_6ParamsE --------------------------
	.section	.text._ZN7cutlass13device_kernelIN5flash11enable_sm90INS1_16FlashAttnFwdSm90INS1_25CollectiveMainloopFwdSm90ILi2EN4cute5tupleIJNS5_1CILi1EEES8_S8_EEENS6_IJNS7_ILi192EEENS7_ILi128EEENS7_ILi96EEEEEELi96ENS_6half_tEfNS_4arch4Sm90ELb0ELb1ELb1ELb0ELb0ELb0ELb0ELb0ELb1ELb0ELb0ELb0EEENS1_21CollectiveEpilogueFwdINS6_IJSA_SC_SB_EEES9_SE_SG_Li384ELb0ELb0ELb0ELb0EEENS1_30DynamicPersistentTileSchedulerILi384ELi32ELb0ELb0ELb1EEEEEEEEEvNT_6ParamsE,"ax",@progbits
	.align	128
.text._ZN7cutlass13device_kernelIN5flash11enable_sm90INS1_16FlashAttnFwdSm90INS1_25CollectiveMainloopFwdSm90ILi2EN4cute5tupleIJNS5_1CILi1EEES8_S8_EEENS6_IJNS7_ILi192EEENS7_ILi128EEENS7_ILi96EEEEEELi96ENS_6half_tEfNS_4arch4Sm90ELb0ELb1ELb1ELb0ELb0ELb0ELb0ELb0ELb1ELb0ELb0ELb0EEENS1_21CollectiveEpilogueFwdINS6_IJSA_SC_SB_EEES9_SE_SG_Li384ELb0ELb0ELb0ELb0EEENS1_30DynamicPersistentTileSchedulerILi384ELi32ELb0ELb0ELb1EEEEEEEEEvNT_6ParamsE:
        .type           _ZN7cutlass13device_kernelIN5flash11enable_sm90INS1_16FlashAttnFwdSm90INS1_25CollectiveMainloopFwdSm90ILi2EN4cute5tupleIJNS5_1CILi1EEES8_S8_EEENS6_IJNS7_ILi192EEENS7_ILi128EEENS7_ILi96EEEEEELi96ENS_6half_tEfNS_4arch4Sm90ELb0ELb1ELb1ELb0ELb0ELb0ELb0ELb0ELb1ELb0ELb0ELb0EEENS1_21CollectiveEpilogueFwdINS6_IJSA_SC_SB_EEES9_SE_SG_Li384ELb0ELb0ELb0ELb0EEENS1_30DynamicPersistentTileSchedulerILi384ELi32ELb0ELb0ELb1EEEEEEEEEvNT_6ParamsE,@function
        .size           _ZN7cutlass13device_kernelIN5flash11enable_sm90INS1_16FlashAttnFwdSm90INS1_25CollectiveMainloopFwdSm90ILi2EN4cute5tupleIJNS5_1CILi1EEES8_S8_EEENS6_IJNS7_ILi192EEENS7_ILi128EEENS7_ILi96EEEEEELi96ENS_6half_tEfNS_4arch4Sm90ELb0ELb1ELb1ELb0ELb0ELb0ELb0ELb0ELb1ELb0ELb0ELb0EEENS1_21CollectiveEpilogueFwdINS6_IJSA_SC_SB_EEES9_SE_SG_Li384ELb0ELb0ELb0ELb0EEENS1_30DynamicPersistentTileSchedulerILi384ELi32ELb0ELb0ELb1EEEEEEEEEvNT_6ParamsE,(.L_x_12 - _ZN7cutlass13device_kernelIN5flash11enable_sm90INS1_16FlashAttnFwdSm90INS1_25CollectiveMainloopFwdSm90ILi2EN4cute5tupleIJNS5_1CILi1EEES8_S8_EEENS6_IJNS7_ILi192EEENS7_ILi128EEENS7_ILi96EEEEEELi96ENS_6half_tEfNS_4arch4Sm90ELb0ELb1ELb1ELb0ELb0ELb0ELb0ELb0ELb1ELb0ELb0ELb0EEENS1_21CollectiveEpilogueFwdINS6_IJSA_SC_SB_EEES9_SE_SG_Li384ELb0ELb0ELb0ELb0EEENS1_30DynamicPersistentTileSchedulerILi384ELi32ELb0ELb0ELb1EEEEEEEEEvNT_6ParamsE)
        .other          _ZN7cutlass13device_kernelIN5flash11enable_sm90INS1_16FlashAttnFwdSm90INS1_25CollectiveMainloopFwdSm90ILi2EN4cute5tupleIJNS5_1CILi1EEES8_S8_EEENS6_IJNS7_ILi192EEENS7_ILi128EEENS7_ILi96EEEEEELi96ENS_6half_tEfNS_4arch4Sm90ELb0ELb1ELb1ELb0ELb0ELb0ELb0ELb0ELb1ELb0ELb0ELb0EEENS1_21CollectiveEpilogueFwdINS6_IJSA_SC_SB_EEES9_SE_SG_Li384ELb0ELb0ELb0ELb0EEENS1_30DynamicPersistentTileSchedulerILi384ELi32ELb0ELb0ELb1EEEEEEEEEvNT_6ParamsE,@"STO_CUDA_ENTRY STV_DEFAULT"
_ZN7cutlass13device_kernelIN5flash11enable_sm90INS1_16FlashAttnFwdSm90INS1_25CollectiveMainloopFwdSm90ILi2EN4cute5tupleIJNS5_1CILi1EEES8_S8_EEENS6_IJNS7_ILi192EEENS7_ILi128EEENS7_ILi96EEEEEELi96ENS_6half_tEfNS_4arch4Sm90ELb0ELb1ELb1ELb0ELb0ELb0ELb0ELb0ELb1ELb0ELb0ELb0EEENS1_21CollectiveEpilogueFwdINS6_IJSA_SC_SB_EEES9_SE_SG_Li384ELb0ELb0ELb0ELb0EEENS1_30DynamicPersistentTileSchedulerILi384ELi32ELb0ELb0ELb1EEEEEEEEEvNT_6ParamsE:
[----:B------:R-:W-:Y:S01]  /*0000*/  LDC R1, c[0x0][0x37c] ;  /* 0x0000df00ff017b82 */ /* 0x000fe20000000800 */
[----:B------:R-:W-:Y:S05]  /*0010*/  EXIT ;  /* 0x000000000000794d */ /* 0x000fea0003800000 */
.L_x_3:
        /* <DEDUP_REMOVED lines=14> */
.L_x_12:


//--------------------- .text._ZN7cutlass13device_kernelIN5flash11enable_sm90INS1_16FlashAttnFwdSm90INS1_25CollectiveMainloopFwdSm90ILi2EN4cute5tupleIJNS5_1CILi1EEES8_S8_EEENS6_IJNS7_ILi192EEENS7_ILi128EEENS7_ILi96EEEEEELi96ENS_6half_tEfNS_4arch4Sm90ELb0ELb1ELb1ELb1ELb0ELb0ELb0ELb0ELb1ELb0ELb0ELb0EEENS1_21CollectiveEpilogueFwdINS6_IJSA_SC_SB_EEES9_SE_SG_Li384ELb1ELb0ELb0ELb0EEENS1_36VarlenDynamicPersistentTileSchedulerILi192ELi128ELi384ELi32ELb0ELb0ELb1ELb1ELb0ELb1EEEEEEEEEvNT_6ParamsE --------------------------
	.section	.text._ZN7cutlass13device_kernelIN5flash11enable_sm90INS1_16FlashAttnFwdSm90INS1_25CollectiveMainloopFwdSm90ILi2EN4cute5tupleIJNS5_1CILi1EEES8_S8_EEENS6_IJNS7_ILi192EEENS7_ILi128EEENS7_ILi96EEEEEELi96ENS_6half_tEfNS_4arch4Sm90ELb0ELb1ELb1ELb1ELb0ELb0ELb0ELb0ELb1ELb0ELb0ELb0EEENS1_21CollectiveEpilogueFwdINS6_IJSA_SC_SB_EEES9_SE_SG_Li384ELb1ELb0ELb0ELb0EEENS1_36VarlenDynamicPersistentTileSchedulerILi192ELi128ELi384ELi32ELb0ELb0ELb1ELb1ELb0ELb1EEEEEEEEEvNT_6ParamsE,"ax",@progbits
	.align	128
.text._ZN7cutlass13device_kernelIN5flash11enable_sm90INS1_16FlashAttnFwdSm90INS1_25CollectiveMainloopFwdSm90ILi2EN4cute5tupleIJNS5_1CILi1EEES8_S8_EEENS6_IJNS7_ILi192EEENS7_ILi128EEENS7_ILi96EEEEEELi96ENS_6half_tEfNS_4arch4Sm90ELb0ELb1ELb1ELb1ELb0ELb0ELb0ELb0ELb1ELb0ELb0ELb0EEENS1_21CollectiveEpilogueFwdINS6_IJSA_SC_SB_EEES9_SE_SG_Li384ELb1ELb0ELb0ELb0EEENS1_36VarlenDynamicPersistentTileSchedulerILi192ELi128ELi384ELi32ELb0ELb0ELb1ELb1ELb0ELb1EEEEEEEEEvNT_6ParamsE:
        .type           _ZN7cutlass13device_kernelIN5flash11enable_sm90INS1_16FlashAttnFwdSm90INS1_25CollectiveMainloopFwdSm90ILi2EN4cute5tupleIJNS5_1CILi1EEES8_S8_EEENS6_IJNS7_ILi192EEENS7_ILi128EEENS7_ILi96EEEEEELi96ENS_6half_tEfNS_4arch4Sm90ELb0ELb1ELb1ELb1ELb0ELb0ELb0ELb0ELb1ELb0ELb0ELb0EEENS1_21CollectiveEpilogueFwdINS6_IJSA_SC_SB_EEES9_SE_SG_Li384ELb1ELb0ELb0ELb0EEENS1_36VarlenDynamicPersistentTileSchedulerILi192ELi128ELi384ELi32ELb0ELb0ELb1ELb1ELb0ELb1EEEEEEEEEvNT_6ParamsE,@function
        .size           _ZN7cutlass13device_kernelIN5flash11enable_sm90INS1_16FlashAttnFwdSm90INS1_25CollectiveMainloopFwdSm90ILi2EN4cute5tupleIJNS5_1CILi1EEES8_S8_EEENS6_IJNS7_ILi192EEENS7_ILi128EEENS7_ILi96EEEEEELi96ENS_6half_tEfNS_4arch4Sm90ELb0ELb1ELb1ELb1ELb0ELb0ELb0ELb0ELb1ELb0ELb0ELb0EEENS1_21CollectiveEpilogueFwdINS6_IJSA_SC_SB_EEES9_SE_SG_Li384ELb1ELb0ELb0ELb0EEENS1_36VarlenDynamicPersistentTileSchedulerILi192ELi128ELi384ELi32ELb0ELb0ELb1ELb1ELb0ELb1EEEEEEEEEvNT_6ParamsE,(.L_x_13 - _ZN7cutlass13device_kernelIN5flash11enable_sm90INS1_16FlashAttnFwdSm90INS1_25CollectiveMainloopFwdSm90ILi2EN4cute5tupleIJNS5_1CILi1EEES8_S8_EEENS6_IJNS7_ILi192EEENS7_ILi128EEENS7_ILi96EEEEEELi96ENS_6half_tEfNS_4arch4Sm90ELb0ELb1ELb1ELb1ELb0ELb0ELb0ELb0ELb1ELb0ELb0ELb0EEENS1_21CollectiveEpilogueFwdINS6_IJSA_SC_SB_EEES9_SE_SG_Li384ELb1ELb0ELb0ELb0EEENS1_36VarlenDynamicPersistentTileSchedulerILi192ELi128ELi384ELi32ELb0ELb0ELb1ELb1ELb0ELb1EEEEEEEEEvNT_6ParamsE)
        .other          _ZN7cutlass13device_kernelIN5flash11enable_sm90INS1_16FlashAttnFwdSm90INS1_25CollectiveMainloopFwdSm90ILi2EN4cute5tupleIJNS5_1CILi1EEES8_S8_EEENS6_IJNS7_ILi192EEENS7_ILi128EEENS7_ILi96EEEEEELi96ENS_6half_tEfNS_4arch4Sm90ELb0ELb1ELb1ELb1ELb0ELb0ELb0ELb0ELb1ELb0ELb0ELb0EEENS1_21CollectiveEpilogueFwdINS6_IJSA_SC_SB_EEES9_SE_SG_Li384ELb1ELb0ELb0ELb0EEENS1_36VarlenDynamicPersistentTileSchedulerILi192ELi128ELi384ELi32ELb0ELb0ELb1ELb1ELb0ELb1EEEEEEEEEvNT_6ParamsE,@"STO_CUDA_ENTRY STV_DEFAULT"
_ZN7cutlass13device_kernelIN5flash11enable_sm90INS1_16FlashAttnFwdSm90INS1_25CollectiveMainloopFwdSm90ILi2EN4cute5tupleIJNS5_1CILi1EEES8_S8_EEENS6_IJNS7_ILi192EEENS7_ILi128EEENS7_ILi96EEEEEELi96ENS_6half_tEfNS_4arch4Sm90ELb0ELb1ELb1ELb1ELb0ELb0ELb0ELb0ELb1ELb0ELb0ELb0EEENS1_21CollectiveEpilogueFwdINS6_IJSA_SC_SB_EEES9_SE_SG_Li384ELb1ELb0ELb0ELb0EEENS1_36VarlenDynamicPersistentTileSchedulerILi192ELi128ELi384ELi32ELb0ELb0ELb1ELb1ELb0ELb1EEEEEEEEEvNT_6ParamsE:
[----:B------:R-:W-:Y:S01]  /*0000*/  LDC R1, c[0x0][0x37c] ;  /* 0x0000df00ff017b82 */ /* 0x000fe20000000800 */
[----:B------:R-:W-:Y:S05]  /*0010*/  EXIT ;  /* 0x000000000000794d */ /* 0x000fea0003800000 */
.L_x_4:
        /* <DEDUP_REMOVED lines=14> */
.L_x_13:


//--------------------- .text._ZN7cutlass13device_kernelIN5flash11enable_sm90INS1_16FlashAttnFwdSm90INS1_25CollectiveMainloopFwdSm90ILi2EN4cute5tupleIJNS5_1CILi1EEES8_S8_EEENS6_IJNS7_ILi192EEENS7_ILi128EEENS7_ILi96EEEEEELi96ENS_6half_tEfNS_4arch4Sm90ELb0ELb1ELb1ELb1ELb0ELb1ELb0ELb0ELb1ELb0ELb0ELb0EEENS1_21CollectiveEpilogueFwdINS6_IJSA_SC_SB_EEES9_SE_SG_Li384ELb1ELb0ELb0ELb0EEENS1_36VarlenDynamicPersistentTileSchedulerILi192ELi128ELi384ELi32ELb0ELb0ELb1ELb1ELb0ELb1EEEEEEEEEvNT_6ParamsE --------------------------
	.section	.text._ZN7cutlass13device_kernelIN5flash11enable_sm90INS1_16FlashAttnFwdSm90INS1_25CollectiveMainloopFwdSm90ILi2EN4cute5tupleIJNS5_1CILi1EEES8_S8_EEENS6_IJNS7_ILi192EEENS7_ILi128EEENS7_ILi96EEEEEELi96ENS_6half_tEfNS_4arch4Sm90ELb0ELb1ELb1ELb1ELb0ELb1ELb0ELb0ELb1ELb0ELb0ELb0EEENS1_21CollectiveEpilogueFwdINS6_IJSA_SC_SB_EEES9_SE_SG_Li384ELb1ELb0ELb0ELb0EEENS1_36VarlenDynamicPersistentTileSchedulerILi192ELi128ELi384ELi32ELb0ELb0ELb1ELb1ELb0ELb1EEEEEEEEEvNT_6ParamsE,"ax",@progbits
	.align	128
.text._ZN7cutlass13device_kernelIN5flash11enable_sm90INS1_16FlashAttnFwdSm90INS1_25CollectiveMainloopFwdSm90ILi2EN4cute5tupleIJNS5_1CILi1EEES8_S8_EEENS6_IJNS7_ILi192EEENS7_ILi128EEENS7_ILi96EEEEEELi96ENS_6half_tEfNS_4arch4Sm90ELb0ELb1ELb1ELb1ELb0ELb1ELb0ELb0ELb1ELb0ELb0ELb0EEENS1_21CollectiveEpilogueFwdINS6_IJSA_SC_SB_EEES9_SE_SG_Li384ELb1ELb0ELb0ELb0EEENS1_36VarlenDynamicPersistentTileSchedulerILi192ELi128ELi384ELi32ELb0ELb0ELb1ELb1ELb0ELb1EEEEEEEEEvNT_6ParamsE:
        .type           _ZN7cutlass13device_kernelIN5flash11enable_sm90INS1_16FlashAttnFwdSm90INS1_25CollectiveMainloopFwdSm90ILi2EN4cute5tupleIJNS5_1CILi1EEES8_S8_EEENS6_IJNS7_ILi192EEENS7_ILi128EEENS7_ILi96EEEEEELi96ENS_6half_tEfNS_4arch4Sm90ELb0ELb1ELb1ELb1ELb0ELb1ELb0ELb0ELb1ELb0ELb0ELb0EEENS1_21CollectiveEpilogueFwdINS6_IJSA_SC_SB_EEES9_SE_SG_Li384ELb1ELb0ELb0ELb0EEENS1_36VarlenDynamicPersistentTileSchedulerILi192ELi128ELi384ELi32ELb0ELb0ELb1ELb1ELb0ELb1EEEEEEEEEvNT_6ParamsE,@function
        .size           _ZN7cutlass13device_kernelIN5flash11enable_sm90INS1_16FlashAttnFwdSm90INS1_25CollectiveMainloopFwdSm90ILi2EN4cute5tupleIJNS5_1CILi1EEES8_S8_EEENS6_IJNS7_ILi192EEENS7_ILi128EEENS7_ILi96EEEEEELi96ENS_6half_tEfNS_4arch4Sm90ELb0ELb1ELb1ELb1ELb0ELb1ELb0ELb0ELb1ELb0ELb0ELb0EEENS1_21CollectiveEpilogueFwdINS6_IJSA_SC_SB_EEES9_SE_SG_Li384ELb1ELb0ELb0ELb0EEENS1_36VarlenDynamicPersistentTileSchedulerILi192ELi128ELi384ELi32ELb0ELb0ELb1ELb1ELb0ELb1EEEEEEEEEvNT_6ParamsE,(.L_x_14 - _ZN7cutlass13device_kernelIN5flash11enable_sm90INS1_16FlashAttnFwdSm90INS1_25CollectiveMainloopFwdSm90ILi2EN4cute5tupleIJNS5_1CILi1EEES8_S8_EEENS6_IJNS7_ILi192EEENS7_ILi128EEENS7_ILi96EEEEEELi96ENS_6half_tEfNS_4arch4Sm90ELb0ELb1ELb1ELb1ELb0ELb1ELb0ELb0ELb1ELb0ELb0ELb0EEENS1_21CollectiveEpilogueFwdINS6_IJSA_SC_SB_EEES9_SE_SG_Li384ELb1ELb0ELb0ELb0EEENS1_36VarlenDynamicPersistentTileSchedulerILi192ELi128ELi384ELi32ELb0ELb0ELb1ELb1ELb0ELb1EEEEEEEEEvNT_6ParamsE)
        .other          _ZN7cutlass13device_kernelIN5flash11enable_sm90INS1_16FlashAttnFwdSm90INS1_25CollectiveMainloopFwdSm90ILi2EN4cute5tupleIJNS5_1CILi1EEES8_S8_EEENS6_IJNS7_ILi192EEENS7_ILi128EEENS7_ILi96EEEEEELi96ENS_6half_tEfNS_4arch4Sm90ELb0ELb1ELb1ELb1ELb0ELb1ELb0ELb0ELb1ELb0ELb0ELb0EEENS1_21CollectiveEpilogueFwdINS6_IJSA_SC_SB_EEES9_SE_SG_Li384ELb1ELb0ELb0ELb0EEENS1_36VarlenDynamicPersistentTileSchedulerILi192ELi128ELi384ELi32ELb0ELb0ELb1ELb1ELb0ELb1EEEEEEEEEvNT_6ParamsE,@"STO_CUDA_ENTRY STV_DEFAULT"
_ZN7cutlass13device_kernelIN5flash11enable_sm90INS1_16FlashAttnFwdSm90INS1_25CollectiveMainloopFwdSm90ILi2EN4cute5tupleIJNS5_1CILi1EEES8_S8_EEENS6_IJNS7_ILi192EEENS7_ILi128EEENS7_ILi96EEEEEELi96ENS_6half_tEfNS_4arch4Sm90ELb0ELb1ELb1ELb1ELb0ELb1ELb0ELb0ELb1ELb0ELb0ELb0EEENS1_21CollectiveEpilogueFwdINS6_IJSA_SC_SB_EEES9_SE_SG_Li384ELb1ELb0ELb0ELb0EEENS1_36VarlenDynamicPersistentTileSchedulerILi192ELi128ELi384ELi32ELb0ELb0ELb1ELb1ELb0ELb1EEEEEEEEEvNT_6ParamsE:
[----:B------:R-:W-:Y:S01]  /*0000*/  LDC R1, c[0x0][0x37c] ;  /* 0x0000df00ff017b82 */ /* 0x000fe20000000800 */
[----:B------:R-:W-:Y:S05]  /*0010*/  EXIT ;  /* 0x000000000000794d */ /* 0x000fea0003800000 */
.L_x_5:
        /* <DEDUP_REMOVED lines=14> */
.L_x_14:


//--------------------- .text._ZN7cutlass13device_kernelIN5flash11enable_sm90INS1_16FlashAttnFwdSm90INS1_25CollectiveMainloopFwdSm90ILi2EN4cute5tupleIJNS5_1CILi1EEES8_S8_EEENS6_IJNS7_ILi192EEENS7_ILi144EEENS7_ILi96EEEEEELi96ENS_6half_tEfNS_4arch4Sm90ELb1ELb0ELb1ELb0ELb0ELb0ELb0ELb0ELb1ELb0ELb0ELb0EEENS1_21CollectiveEpilogueFwdINS6_IJSA_SC_SB_EEES9_SE_SG_Li384ELb0ELb0ELb0ELb0EEENS1_30DynamicPersistentTileSchedulerILi384ELi32ELb0ELb0ELb1EEEEEEEEEvNT_6ParamsE --------------------------
	.section	.text._ZN7cutlass13device_kernelIN5flash11enable_sm90INS1_16FlashAttnFwdSm90INS1_25CollectiveMainloopFwdSm90ILi2EN4cute5tupleIJNS5_1CILi1EEES8_S8_EEENS6_IJNS7_ILi192EEENS7_ILi144EEENS7_ILi96EEEEEELi96ENS_6half_tEfNS_4arch4Sm90ELb1ELb0ELb1ELb0ELb0ELb0ELb0ELb0ELb1ELb0ELb0ELb0EEENS1_21CollectiveEpilogueFwdINS6_IJSA_SC_SB_EEES9_SE_SG_Li384ELb0ELb0ELb0ELb0EEENS1_30DynamicPersistentTileSchedulerILi384ELi32ELb0ELb0ELb1EEEEEEEEEvNT_6ParamsE,"ax",@progbits
	.align	128
.text._ZN7cutlass13device_kernelIN5flash11enable_sm90INS1_16FlashAttnFwdSm90INS1_25CollectiveMainloopFwdSm90ILi2EN4cute5tupleIJNS5_1CILi1EEES8_S8_EEENS6_IJNS7_ILi192EEENS7_ILi144EEENS7_ILi96EEEEEELi96ENS_6half_tEfNS_4arch4Sm90ELb1ELb0ELb1ELb0ELb0ELb0ELb0ELb0ELb1ELb0ELb0ELb0EEENS1_21CollectiveEpilogueFwdINS6_IJSA_SC_SB_EEES9_SE_SG_Li384ELb0ELb0ELb0ELb0EEENS1_30DynamicPersistentTileSchedulerILi384ELi32ELb0ELb0ELb1EEEEEEEEEvNT_6ParamsE:
        .type           _ZN7cutlass13device_kernelIN5flash11enable_sm90INS1_16FlashAttnFwdSm90INS1_25CollectiveMainloopFwdSm90ILi2EN4cute5tupleIJNS5_1CILi1EEES8_S8_EEENS6_IJNS7_ILi192EEENS7_ILi144EEENS7_ILi96EEEEEELi96ENS_6half_tEfNS_4arch4Sm90ELb1ELb0ELb1ELb0ELb0ELb0ELb0ELb0ELb1ELb0ELb0ELb0EEENS1_21CollectiveEpilogueFwdINS6_IJSA_SC_SB_EEES9_SE_SG_Li384ELb0ELb0ELb0ELb0EEENS1_30DynamicPersistentTileSchedulerILi384ELi32ELb0ELb0ELb1EEEEEEEEEvNT_6ParamsE,@function
        .size           _ZN7cutlass13device_kernelIN5flash11enable_sm90INS1_16FlashAttnFwdSm90INS1_25CollectiveMainloopFwdSm90ILi2EN4cute5tupleIJNS5_1CILi1EEES8_S8_EEENS6_IJNS7_ILi192EEENS7_ILi144EEENS7_ILi96EEEEEELi96ENS_6half_tEfNS_4arch4Sm90ELb1ELb0ELb1ELb0ELb0ELb0ELb0ELb0ELb1ELb0ELb0ELb0EEENS1_21CollectiveEpilogueFwdINS6_IJSA_SC_SB_EEES9_SE_SG_Li384ELb0ELb0ELb0ELb0EEENS1_30DynamicPersistentTileSchedulerILi384ELi32ELb0ELb0ELb1EEEEEEEEEvNT_6ParamsE,(.L_x_15 - _ZN7cutlass13device_kernelIN5flash11enable_sm90INS1_16FlashAttnFwdSm90INS1_25CollectiveMainloopFwdSm90ILi2EN4cute5tupleIJNS5_1CILi1EEES8_S8_EEENS6_IJNS7_ILi192EEENS7_ILi144EEENS7_ILi96EEEEEELi96ENS_6half_tEfNS_4arch4Sm90ELb1ELb0ELb1ELb0ELb0ELb0ELb0ELb0ELb1ELb0ELb0ELb0EEENS1_21CollectiveEpilogueFwdINS6_IJSA_SC_SB_EEES9_SE_SG_Li384ELb0ELb0ELb0ELb0EEENS1_30DynamicPersistentTileSchedulerILi384ELi32ELb0ELb0ELb1EEEEEEEEEvNT_6ParamsE)
        .other          _ZN7cutlass13device_kernelIN5flash11enable_sm90INS1_16FlashAttnFwdSm90INS1_25CollectiveMainloopFwdSm90ILi2EN4cute5tupleIJNS5_1CILi1EEES8_S8_EEENS6_IJNS7_ILi192EEENS7_ILi144EEENS7_ILi96EEEEEELi96ENS_6half_tEfNS_4arch4Sm90ELb1ELb0ELb1ELb0ELb0ELb0ELb0ELb0ELb1ELb0ELb0ELb0EEENS1_21CollectiveEpilogueFwdINS6_IJSA_SC_SB_EEES9_SE_SG_Li384ELb0ELb0ELb0ELb0EEENS1_30DynamicPersistentTileSchedulerILi384ELi32ELb0ELb0ELb1EEEEEEEEEvNT_6ParamsE,@"STO_CUDA_ENTRY STV_DEFAULT"
_ZN7cutlass13device_kernelIN5flash11enable_sm90INS1_16FlashAttnFwdSm90INS1_25CollectiveMainloopFwdSm90ILi2EN4cute5tupleIJNS5_1CILi1EEES8_S8_EEENS6_IJNS7_ILi192EEENS7_ILi144EEENS7_ILi96EEEEEELi96ENS_6half_tEfNS_4arch4Sm90ELb1ELb0ELb1ELb0ELb0ELb0ELb0ELb0ELb1ELb0ELb0ELb0EEENS1_21CollectiveEpilogueFwdINS6_IJSA_SC_SB_EEES9_SE_SG_Li384ELb0ELb0ELb0ELb0EEENS1_30DynamicPersistentTileSchedulerILi384ELi32ELb0ELb0ELb1EEEEEEEEEvNT_6ParamsE:
[----:B------:R-:W-:Y:S01]  /*0000*/  LDC R1, c[0x0][0x37c] ;  /* 0x0000df00ff017b82 */ /* 0x000fe20000000800 */
[----:B------:R-:W-:Y:S05]  /*0010*/  EXIT ;  /* 0x000000000000794d */ /* 0x000fea0003800000 */
.L_x_6:
        /* <DEDUP_REMOVED lines=14> */
.L_x_15:


//--------------------- .text._ZN7cutlass13device_kernelIN5flash11enable_sm90INS1_16FlashAttnFwdSm90INS1_25CollectiveMainloopFwdSm90ILi2EN4cute5tupleIJNS5_1CILi1EEES8_S8_EEENS6_IJNS7_ILi192EEENS7_ILi144EEENS7_ILi96EEEEEELi96ENS_6half_tEfNS_4arch4Sm90ELb1ELb0ELb1ELb1ELb0ELb0ELb0ELb0ELb1ELb0ELb0ELb0EEENS1_21CollectiveEpilogueFwdINS6_IJSA_SC_SB_EEES9_SE_SG_Li384ELb1ELb0ELb0ELb0EEENS1_36VarlenDynamicPersistentTileSchedulerILi192ELi144ELi384ELi32ELb0ELb0ELb1ELb1ELb1ELb1EEEEEEEEEvNT_6ParamsE --------------------------
	.section	.text._ZN7cutlass13device_kernelIN5flash11enable_sm90INS1_16FlashAttnFwdSm90INS1_25CollectiveMainloopFwdSm90ILi2EN4cute5tupleIJNS5_1CILi1EEES8_S8_EEENS6_IJNS7_ILi192EEENS7_ILi144EEENS7_ILi96EEEEEELi96ENS_6half_tEfNS_4arch4Sm90ELb1ELb0ELb1ELb1ELb0ELb0ELb0ELb0ELb1ELb0ELb0ELb0EEENS1_21CollectiveEpilogueFwdINS6_IJSA_SC_SB_EEES9_SE_SG_Li384ELb1ELb0ELb0ELb0EEENS1_36VarlenDynamicPersistentTileSchedulerILi192ELi144ELi384ELi32ELb0ELb0ELb1ELb1ELb1ELb1EEEEEEEEEvNT_6ParamsE,"ax",@progbits
	.align	128
.text._ZN7cutlass13device_kernelIN5flash11enable_sm90INS1_16FlashAttnFwdSm90INS1_25CollectiveMainloopFwdSm90ILi2EN4cute5tupleIJNS5_1CILi1EEES8_S8_EEENS6_IJNS7_ILi192EEENS7_ILi144EEENS7_ILi96EEEEEELi96ENS_6half_tEfNS_4arch4Sm90ELb1ELb0ELb1ELb1ELb0ELb0ELb0ELb0ELb1ELb0ELb0ELb0EEENS1_21CollectiveEpilogueFwdINS6_IJSA_SC_SB_EEES9_SE_SG_Li384ELb1ELb0ELb0ELb0EEENS1_36VarlenDynamicPersistentTileSchedulerILi192ELi144ELi384ELi32ELb0ELb0ELb1ELb1ELb1ELb1EEEEEEEEEvNT_6ParamsE:
        .type           _ZN7cutlass13device_kernelIN5flash11enable_sm90INS1_16FlashAttnFwdSm90INS1_25CollectiveMainloopFwdSm90ILi2EN4cute5tupleIJNS5_1CILi1EEES8_S8_EEENS6_IJNS7_ILi192EEENS7_ILi144EEENS7_ILi96EEEEEELi96ENS_6half_tEfNS_4arch4Sm90ELb1ELb0ELb1ELb1ELb0ELb0ELb0ELb0ELb1ELb0ELb0ELb0EEENS1_21CollectiveEpilogueFwdINS6_IJSA_SC_SB_EEES9_SE_SG_Li384ELb1ELb0ELb0ELb0EEENS1_36VarlenDynamicPersistentTileSchedulerILi192ELi144ELi384ELi32ELb0ELb0ELb1ELb1ELb1ELb1EEEEEEEEEvNT_6ParamsE,@function
        .size           _ZN7cutlass13device_kernelIN5flash11enable_sm90INS1_16FlashAttnFwdSm90INS1_25CollectiveMainloopFwdSm90ILi2EN4cute5tupleIJNS5_1CILi1EEES8_S8_EEENS6_IJNS7_ILi192EEENS7_ILi144EEENS7_ILi96EEEEEELi96ENS_6half_tEfNS_4arch4Sm90ELb1ELb0ELb1ELb1ELb0ELb0ELb0ELb0ELb1ELb0ELb0ELb0EEENS1_21CollectiveEpilogueFwdINS6_IJSA_SC_SB_EEES9_SE_SG_Li384ELb1ELb0ELb0ELb0EEENS1_36VarlenDynamicPersistentTileSchedulerILi192ELi144ELi384ELi32ELb0ELb0ELb1ELb1ELb1ELb1EEEEEEEEEvNT_6ParamsE,(.L_x_16 - _ZN7cutlass13device_kernelIN5flash11enable_sm90INS1_16FlashAttnFwdSm90INS1_25CollectiveMainloopFwdSm90ILi2EN4cute5tupleIJNS5_1CILi1EEES8_S8_EEENS6_IJNS7_ILi192EEENS7_ILi144EEENS7_ILi96EEEEEELi96ENS_6half_tEfNS_4arch4Sm90ELb1ELb0ELb1ELb1ELb0ELb0ELb0ELb0ELb1ELb0ELb0ELb0EEENS1_21CollectiveEpilogueFwdINS6_IJSA_SC_SB_EEES9_SE_SG_Li384ELb1ELb0ELb0ELb0EEENS1_36VarlenDynamicPersistentTileSchedulerILi192ELi144ELi384ELi32ELb0ELb0ELb1ELb1ELb1ELb1EEEEEEEEEvNT_6ParamsE)
        .other          _ZN7cutlass13device_kernelIN5flash11enable_sm90INS1_16FlashAttnFwdSm90INS1_25CollectiveMainloopFwdSm90ILi2EN4cute5tupleIJNS5_1CILi1EEES8_S8_EEENS6_IJNS7_ILi192EEENS7_ILi144EEENS7_ILi96EEEEEELi96ENS_6half_tEfNS_4arch4Sm90ELb1ELb0ELb1ELb1ELb0ELb0ELb0ELb0ELb1ELb0ELb0ELb0EEENS1_21CollectiveEpilogueFwdINS6_IJSA_SC_SB_EEES9_SE_SG_Li384ELb1ELb0ELb0ELb0EEENS1_36VarlenDynamicPersistentTileSchedulerILi192ELi144ELi384ELi32ELb0ELb0ELb1ELb1ELb1ELb1EEEEEEEEEvNT_6ParamsE,@"STO_CUDA_ENTRY STV_DEFAULT"
_ZN7cutlass13device_kernelIN5flash11enable_sm90INS1_16FlashAttnFwdSm90INS1_25CollectiveMainloopFwdSm90ILi2EN4cute5tupleIJNS5_1CILi1EEES8_S8_EEENS6_IJNS7_ILi192EEENS7_ILi144EEENS7_ILi96EEEEEELi96ENS_6half_tEfNS_4arch4Sm90ELb1ELb0ELb1ELb1ELb0ELb0ELb0ELb0ELb1ELb0ELb0ELb0EEENS1_21CollectiveEpilogueFwdINS6_IJSA_SC_SB_EEES9_SE_SG_Li384ELb1ELb0ELb0ELb0EEENS1_36VarlenDynamicPersistentTileSchedulerILi192ELi144ELi384ELi32ELb0ELb0ELb1ELb1ELb1ELb1EEEEEEEEEvNT_6ParamsE:
[----:B------:R-:W-:Y:S01]  /*0000*/  LDC R1, c[0x0][0x37c] ;  /* 0x0000df00ff017b82 */ /* 0x000fe20000000800 */
[----:B------:R-:W-:Y:S05]  /*0010*/  EXIT ;  /* 0x000000000000794d */ /* 0x000fea0003800000 */
.L_x_7:
        /* <DEDUP_REMOVED lines=14> */
.L_x_16:


//--------------------- .text._ZN7cutlass13device_kernelIN5flash11enable_sm90INS1_16FlashAttnFwdSm90INS1_25CollectiveMainloopFwdSm90ILi2EN4cute5tupleIJNS5_1CILi1EEES8_S8_EEENS6_IJNS7_ILi192EEENS7_ILi144EEENS7_ILi96EEEEEELi96ENS_6half_tEfNS_4arch4Sm90ELb1ELb0ELb1ELb1ELb0ELb1ELb0ELb0ELb1ELb0ELb0ELb0EEENS1_21CollectiveEpilogueFwdINS6_IJSA_SC_SB_EEES9_SE_SG_Li384ELb1ELb0ELb0ELb0EEENS1_36VarlenDynamicPersistentTileSchedulerILi192ELi144ELi384ELi32ELb0ELb0ELb1ELb1ELb1ELb1EEEEEEEEEvNT_6ParamsE --------------------------
	.section	.text._ZN7cutlass13device_kernelIN5flash11enable_sm90INS1_16FlashAttnFwdSm90INS1_25CollectiveMainloopFwdSm90ILi2EN4cute5tupleIJNS5_1CILi1EEES8_S8_EEENS6_IJNS7_ILi192EEENS7_ILi144EEENS7_ILi96EEEEEELi96ENS_6half_tEfNS_4arch4Sm90ELb1ELb0ELb1ELb1ELb0ELb1ELb0ELb0ELb1ELb0ELb0ELb0EEENS1_21CollectiveEpilogueFwdINS6_IJSA_SC_SB_EEES9_SE_SG_Li384ELb1ELb0ELb0ELb0EEENS1_36VarlenDynamicPersistentTileSchedulerILi192ELi144ELi384ELi32ELb0ELb0ELb1ELb1ELb1ELb1EEEEEEEEEvNT_6ParamsE,"ax",@progbits
	.align	128
.text._ZN7cutlass13device_kernelIN5flash11enable_sm90INS1_16FlashAttnFwdSm90INS1_25CollectiveMainloopFwdSm90ILi2EN4cute5tupleIJNS5_1CILi1EEES8_S8_EEENS6_IJNS7_ILi192EEENS7_ILi144EEENS7_ILi96EEEEEELi96ENS_6half_tEfNS_4arch4Sm90ELb1ELb0ELb1ELb1ELb0ELb1ELb0ELb0ELb1ELb0ELb0ELb0EEENS1_21CollectiveEpilogueFwdINS6_IJSA_SC_SB_EEES9_SE_SG_Li384ELb1ELb0ELb0ELb0EEENS1_36VarlenDynamicPersistentTileSchedulerILi192ELi144ELi384ELi32ELb0ELb0ELb1ELb1ELb1ELb1EEEEEEEEEvNT_6ParamsE:
        .type           _ZN7cutlass13device_kernelIN5flash11enable_sm90INS1_16FlashAttnFwdSm90INS1_25CollectiveMainloopFwdSm90ILi2EN4cute5tupleIJNS5_1CILi1EEES8_S8_EEENS6_IJNS7_ILi192EEENS7_ILi144EEENS7_ILi96EEEEEELi96ENS_6half_tEfNS_4arch4Sm90ELb1ELb0ELb1ELb1ELb0ELb1ELb0ELb0ELb1ELb0ELb0ELb0EEENS1_21CollectiveEpilogueFwdINS6_IJSA_SC_SB_EEES9_SE_SG_Li384ELb1ELb0ELb0ELb0EEENS1_36VarlenDynamicPersistentTileSchedulerILi192ELi144ELi384ELi32ELb0ELb0ELb1ELb1ELb1ELb1EEEEEEEEEvNT_6ParamsE,@function
        .size           _ZN7cutlass13device_kernelIN5flash11enable_sm90INS1_16FlashAttnFwdSm90INS1_25CollectiveMainloopFwdSm90ILi2EN4cute5tupleIJNS5_1CILi1EEES8_S8_EEENS6_IJNS7_ILi192EEENS7_ILi144EEENS7_ILi96EEEEEELi96ENS_6half_tEfNS_4arch4Sm90ELb1ELb0ELb1ELb1ELb0ELb1ELb0ELb0ELb1ELb0ELb0ELb0EEENS1_21CollectiveEpilogueFwdINS6_IJSA_SC_SB_EEES9_SE_SG_Li384ELb1ELb0ELb0ELb0EEENS1_36VarlenDynamicPersistentTileSchedulerILi192ELi144ELi384ELi32ELb0ELb0ELb1ELb1ELb1ELb1EEEEEEEEEvNT_6ParamsE,(.L_x_17 - _ZN7cutlass13device_kernelIN5flash11enable_sm90INS1_16FlashAttnFwdSm90INS1_25CollectiveMainloopFwdSm90ILi2EN4cute5tupleIJNS5_1CILi1EEES8_S8_EEENS6_IJNS7_ILi192EEENS7_ILi144EEENS7_ILi96EEEEEELi96ENS_6half_tEfNS_4arch4Sm90ELb1ELb0ELb1ELb1ELb0ELb1ELb0ELb0ELb1ELb0ELb0ELb0EEENS1_21CollectiveEpilogueFwdINS6_IJSA_SC_SB_EEES9_SE_SG_Li384ELb1ELb0ELb0ELb0EEENS1_36VarlenDynamicPersistentTileSchedulerILi192ELi144ELi384ELi32ELb0ELb0ELb1ELb1ELb1ELb1EEEEEEEEEvNT_6ParamsE)
        .other          _ZN7cutlass13device_kernelIN5flash11enable_sm90INS1_16FlashAttnFwdSm90INS1_25CollectiveMainloopFwdSm90ILi2EN4cute5tupleIJNS5_1CILi1EEES8_S8_EEENS6_IJNS7_ILi192EEENS7_ILi144EEENS7_ILi96EEEEEELi96ENS_6half_tEfNS_4arch4Sm90ELb1ELb0ELb1ELb1ELb0ELb1ELb0ELb0ELb1ELb0ELb0ELb0EEENS1_21CollectiveEpilogueFwdINS6_IJSA_SC_SB_EEES9_SE_SG_Li384ELb1ELb0ELb0ELb0EEENS1_36VarlenDynamicPersistentTileSchedulerILi192ELi144ELi384ELi32ELb0ELb0ELb1ELb1ELb1ELb1EEEEEEEEEvNT_6ParamsE,@"STO_CUDA_ENTRY STV_DEFAULT"
_ZN7cutlass13device_kernelIN5flash11enable_sm90INS1_16FlashAttnFwdSm90INS1_25CollectiveMainloopFwdSm90ILi2EN4cute5tupleIJNS5_1CILi1EEES8_S8_EEENS6_IJNS7_ILi192EEENS7_ILi144EEENS7_ILi96EEEEEELi96ENS_6half_tEfNS_4arch4Sm90ELb1ELb0ELb1ELb1ELb0ELb1ELb0ELb0ELb1ELb0ELb0ELb0EEENS1_21CollectiveEpilogueFwdINS6_IJSA_SC_SB_EEES9_SE_SG_Li384ELb1ELb0ELb0ELb0EEENS1_36VarlenDynamicPersistentTileSchedulerILi192ELi144ELi384ELi32ELb0ELb0ELb1ELb1ELb1ELb1EEEEEEEEEvNT_6ParamsE:
[----:B------:R-:W-:Y:S01]  /*0000*/  LDC R1, c[0x0][0x37c] ;  /* 0x0000df00ff017b82 */ /* 0x000fe20000000800 */
[----:B------:R-:W-:Y:S05]  /*0010*/  EXIT ;  /* 0x000000000000794d */ /* 0x000fea0003800000 */
.L_x_8:
        /* <DEDUP_REMOVED lines=14> */
.L_x_17:


//--------------------- .nv.shared.reserved.0     --------------------------
	.section	.nv.shared.reserved.0,"aw",@nobits
	.weak		__nv_reservedSMEM_offset_0_alias
	.size		__nv_reservedSMEM_offset_0_alias, 0, 64
	.other		__nv_reservedSMEM_offset_0_alias,@"STO_CUDA_RESERVED_SHARED STV_DEFAULT"
__nv_reservedSMEM_offset_0_alias:
	.zero		0
	.zero		64


//--------------------- .nv.global                --------------------------
	.section	.nv.global,"aw",@nobits
.nv.global:
	.type		_ZN73_INTERNAL_ba21d7ba_37_flash_fwd_hdim96_fp16_softcap_sm90_cu_e763cb1e_33364cute1_E,@object
	.size		_ZN73_INTERNAL_ba21d7ba_37_flash_fwd_hdim96_fp16_softcap_sm90_cu_e763cb1e_33364cute1_E,(_ZN73_INTERNAL_ba21d7ba_37_flash_fwd_hdim96_fp16_softcap_sm90_cu_e763cb1e_33364cuda3std3__45__cpo6cbeginE - _ZN73_INTERNAL_ba21d7ba_37_flash_fwd_hdim96_fp16_softcap_sm90_cu_e763cb1e_33364cute1_E)
_ZN73_INTERNAL_ba21d7ba_37_flash_fwd_hdim96_fp16_softcap_sm90_cu_e763cb1e_33364cute1_E:
	.zero		1
	.type		_ZN73_INTERNAL_ba21d7ba_37_flash_fwd_hdim96_fp16_softcap_sm90_cu_e763cb1e_33364cuda3std3__45__cpo6cbeginE,@object
	.size		_ZN73_INTERNAL_ba21d7ba_37_flash_fwd_hdim96_fp16_softcap_sm90_cu_e763cb1e_33364cuda3std3__45__cpo6cbeginE,(_ZN73_INTERNAL_ba21d7ba_37_flash_fwd_hdim96_fp16_softcap_sm90_cu_e763cb1e_33364cuda3std3__48in_placeE - _ZN73_INTERNAL_ba21d7ba_37_flash_fwd_hdim96_fp16_softcap_sm90_cu_e763cb1e_33364cuda3std3__45__cpo6cbeginE)
_ZN73_INTERNAL_ba21d7ba_37_flash_fwd_hdim96_fp16_softcap_sm90_cu_e763cb1e_33364cuda3std3__45__cpo6cbeginE:
	.zero		1
	.type		_ZN73_INTERNAL_ba21d7ba_37_flash_fwd_hdim96_fp16_softcap_sm90_cu_e763cb1e_33364cuda3std3__48in_placeE,@object
	.size		_ZN73_INTERNAL_ba21d7ba_37_flash_fwd_hdim96_fp16_softcap_sm90_cu_e763cb1e_33364cuda3std3__48in_placeE,(_ZN73_INTERNAL_ba21d7ba_37_flash_fwd_hdim96_fp16_softcap_sm90_cu_e763cb1e_33364cuda3std6ranges3__45__cpo9iter_moveE - _ZN73_INTERNAL_ba21d7ba_37_flash_fwd_hdim96_fp16_softcap_sm90_cu_e763cb1e_33364cuda3std3__48in_placeE)
_ZN73_INTERNAL_ba21d7ba_37_flash_fwd_hdim96_fp16_softcap_sm90_cu_e763cb1e_33364cuda3std3__48in_placeE:
	.zero		1
	.type		_ZN73_INTERNAL_ba21d7ba_37_flash_fwd_hdim96_fp16_softcap_sm90_cu_e763cb1e_33364cuda3std6ranges3__45__cpo9iter_moveE,@object
	.size		_ZN73_INTERNAL_ba21d7ba_37_flash_fwd_hdim96_fp16_softcap_sm90_cu_e763cb1e_33364cuda3std6ranges3__45__cpo9iter_moveE,(_ZN73_INTERNAL_ba21d7ba_37_flash_fwd_hdim96_fp16_softcap_sm90_cu_e763cb1e_33364cuda3std3__45__cpo5beginE - _ZN73_INTERNAL_ba21d7ba_37_flash_fwd_hdim96_fp16_softcap_sm90_cu_e763cb1e_33364cuda3std6ranges3__45__cpo9iter_moveE)
_ZN73_INTERNAL_ba21d7ba_37_flash_fwd_hdim96_fp16_softcap_sm90_cu_e763cb1e_33364cuda3std6ranges3__45__cpo9iter_moveE:
	.zero		1
	.type		_ZN73_INTERNAL_ba21d7ba_37_flash_fwd_hdim96_fp16_softcap_sm90_cu_e763cb1e_33364cuda3std3__45__cpo5beginE,@object
	.size		_ZN73_INTERNAL_ba21d7ba_37_flash_fwd_hdim96_fp16_softcap_sm90_cu_e763cb1e_33364cuda3std3__45__cpo5beginE,(_ZN73_INTERNAL_ba21d7ba_37_flash_fwd_hdim96_fp16_softcap_sm90_cu_e763cb1e_33364cuda3std3__475_GLOBAL__N__ba21d7ba_37_flash_fwd_hdim96_fp16_softcap_sm90_cu_e763cb1e_33366ignoreE - _ZN73_INTERNAL_ba21d7ba_37_flash_fwd_hdim96_fp16_softcap_sm90_cu_e763cb1e_33364cuda3std3__45__cpo5beginE)
_ZN73_INTERNAL_ba21d7ba_37_flash_fwd_hdim96_fp16_softcap_sm90_cu_e763cb1e_33364cuda3std3__45__cpo5beginE:
	.zero		1
	.type		_ZN73_INTERNAL_ba21d7ba_37_flash_fwd_hdim96_fp16_softcap_sm90_cu_e763cb1e_33364cuda3std3__475_GLOBAL__N__ba21d7ba_37_flash_fwd_hdim96_fp16_softcap_sm90_cu_e763cb1e_33366ignoreE,@object
	.size		_ZN73_INTERNAL_ba21d7ba_37_flash_fwd_hdim96_fp16_softcap_sm90_cu_e763cb1e_33364cuda3std3__475_GLOBAL__N__ba21d7ba_37_flash_fwd_hdim96_fp16_softcap_sm90_cu_e763cb1e_33366ignoreE,(_ZN73_INTERNAL_ba21d7ba_37_flash_fwd_hdim96_fp16_softcap_sm90_cu_e763cb1e_33364cute7productE - _ZN73_INTERNAL_ba21d7ba_37_flash_fwd_hdim96_fp16_softcap_sm90_cu_e763cb1e_33364cuda3std3__475_GLOBAL__N__ba21d7ba_37_flash_fwd_hdim96_fp16_softcap_sm90_cu_e763cb1e_33366ignoreE)
_ZN73_INTERNAL_ba21d7ba_37_flash_fwd_hdim96_fp16_softcap_sm90_cu_e763cb1e_33364cuda3std3__475_GLOBAL__N__ba21d7ba_37_flash_fwd_hdim96_fp16_softcap_sm90_cu_e763cb1e_33366ignoreE:
	.zero		1
	.type		_ZN73_INTERNAL_ba21d7ba_37_flash_fwd_hdim96_fp16_softcap_sm90_cu_e763cb1e_33364cute7productE,@object
	.size		_ZN73_INTERNAL_ba21d7ba_37_flash_fwd_hdim96_fp16_softcap_sm90_cu_e763cb1e_33364cute7productE,(_ZN73_INTERNAL_ba21d7ba_37_flash_fwd_hdim96_fp16_softcap_sm90_cu_e763cb1e_33364cuda3std3__45__cpo3endE - _ZN73_INTERNAL_ba21d7ba_37_flash_fwd_hdim96_fp16_softcap_sm90_cu_e763cb1e_33364cute7productE)
_ZN73_INTERNAL_ba21d7ba_37_flash_fwd_hdim96_fp16_softcap_sm90_cu_e763cb1e_33364cute7productE:
	.zero		1
	.type		_ZN73_INTERNAL_ba21d7ba_37_flash_fwd_hdim96_fp16_softcap_sm90_cu_e763cb1e_33364cuda3std3__45__cpo3endE,@object
	.size		_ZN73_INTERNAL_ba21d7ba_37_flash_fwd_hdim96_fp16_softcap_sm90_cu_e763cb1e_33364cuda3std3__45__cpo3endE,(_ZN73_INTERNAL_ba21d7ba_37_flash_fwd_hdim96_fp16_softcap_sm90_cu_e763cb1e_33364cuda3std3__419piecewise_constructE - _ZN73_INTERNAL_ba21d7ba_37_flash_fwd_hdim96_fp16_softcap_sm90_cu_e763cb1e_33364cuda3std3__45__cpo3endE)
_ZN73_INTERNAL_ba21d7ba_37_flash_fwd_hdim96_fp16_softcap_sm90_cu_e763cb1e_33364cuda3std3__45__cpo3endE:
	.zero		1
	.type		_ZN73_INTERNAL_ba21d7ba_37_flash_fwd_hdim96_fp16_softcap_sm90_cu_e763cb1e_33364cuda3std3__419piecewise_constructE,@object
	.size		_ZN73_INTERNAL_ba21d7ba_37_flash_fwd_hdim96_fp16_softcap_sm90_cu_e763cb1e_33364cuda3std3__419piecewise_constructE,(_ZN73_INTERNAL_ba21d7ba_37_flash_fwd_hdim96_fp16_softcap_sm90_cu_e763cb1e_33364cuda3std3__45__cpo4cendE - _ZN73_INTERNAL_ba21d7ba_37_flash_fwd_hdim96_fp16_softcap_sm90_cu_e763cb1e_33364cuda3std3__419piecewise_constructE)
_ZN73_INTERNAL_ba21d7ba_37_flash_fwd_hdim96_fp16_softcap_sm90_cu_e763cb1e_33364cuda3std3__419piecewise_constructE:
	.zero		1
	.type		_ZN73_INTERNAL_ba21d7ba_37_flash_fwd_hdim96_fp16_softcap_sm90_cu_e763cb1e_33364cuda3std3__45__cpo4cendE,@object
	.size		_ZN73_INTERNAL_ba21d7ba_37_flash_fwd_hdim96_fp16_softcap_sm90_cu_e763cb1e_33364cuda3std3__45__cpo4cendE,(_ZN73_INTERNAL_ba21d7ba_37_flash_fwd_hdim96_fp16_softcap_sm90_cu_e763cb1e_33364cuda3std6ranges3__45__cpo4swapE - _ZN73_INTERNAL_ba21d7ba_37_flash_fwd_hdim96_fp16_softcap_sm90_cu_e763cb1e_33364cuda3std3__45__cpo4cendE)
_ZN73_INTERNAL_ba21d7ba_37_flash_fwd_hdim96_fp16_softcap_sm90_cu_e763cb1e_33364cuda3std3__45__cpo4cendE:
	.zero		1
	.type		_ZN73_INTERNAL_ba21d7ba_37_flash_fwd_hdim96_fp16_softcap_sm90_cu_e763cb1e_33364cuda3std6ranges3__45__cpo4swapE,@object
	.size		_ZN73_INTERNAL_ba21d7ba_37_flash_fwd_hdim96_fp16_softcap_sm90_cu_e763cb1e_33364cuda3std6ranges3__45__cpo4swapE,(.L_7 - _ZN73_INTERNAL_ba21d7ba_37_flash_fwd_hdim96_fp16_softcap_sm90_cu_e763cb1e_33364cuda3std6ranges3__45__cpo4swapE)
_ZN73_INTERNAL_ba21d7ba_37_flash_fwd_hdim96_fp16_softcap_sm90_cu_e763cb1e_33364cuda3std6ranges3__45__cpo4swapE:
	.zero		1
.L_7:


//--------------------- .nv.constant0._ZN7cutlass13device_kernelIN5flash11enable_sm90INS1_16FlashAttnFwdSm90INS1_25CollectiveMainloopFwdSm90ILi2EN4cute5tupleIJNS5_1CILi1EEES8_S8_EEENS6_IJNS7_ILi192EEENS7_ILi144EEENS7_ILi96EEEEEELi96ENS_6half_tEfNS_4arch4Sm90ELb0ELb0ELb1ELb0ELb0ELb0ELb0ELb0ELb1ELb0ELb0ELb0EEENS1_21CollectiveEpilogueFwdINS6_IJSA_SC_SB_EEES9_SE_SG_Li384ELb0ELb0ELb0ELb0EEENS1_29StaticPersistentTileSchedulerILb0EEEEEEEEEvNT_6ParamsE --------------------------
	.section	.nv.constant0._ZN7cutlass13device_kernelIN5flash11enable_sm90INS1_16FlashAttnFwdSm90INS1_25CollectiveMainloopFwdSm90ILi2EN4cute5tupleIJNS5_1CILi1EEES8_S8_EEENS6_IJNS7_ILi192EEENS7_ILi144EEENS7_ILi96EEEEEELi96ENS_6half_tEfNS_4arch4Sm90ELb0ELb0ELb1ELb0ELb0ELb0ELb0ELb0ELb1ELb0ELb0ELb0EEENS1_21CollectiveEpilogueFwdINS6_IJSA_SC_SB_EEES9_SE_SG_Li384ELb0ELb0ELb0ELb0EEENS1_29StaticPersistentTileSchedulerILb0EEEEEEEEEvNT_6ParamsE,"a",@progbits
	.sectionflags	@""
	.align	4
.nv.constant0._ZN7cutlass13device_kernelIN5flash11enable_sm90INS1_16FlashAttnFwdSm90INS1_25CollectiveMainloopFwdSm90ILi2EN4cute5tupleIJNS5_1CILi1EEES8_S8_EEENS6_IJNS7_ILi192EEENS7_ILi144EEENS7_ILi96EEEEEELi96ENS_6half_tEfNS_4arch4Sm90ELb0ELb0ELb1ELb0ELb0ELb0ELb0ELb0ELb1ELb0ELb0ELb0EEENS1_21CollectiveEpilogueFwdINS6_IJSA_SC_SB_EEES9_SE_SG_Li384ELb0ELb0ELb0ELb0EEENS1_29StaticPersistentTileSchedulerILb0EEEEEEEEEvNT_6ParamsE:
	.zero		3840


//--------------------- .nv.constant0._ZN7cutlass13device_kernelIN5flash11enable_sm90INS1_16FlashAttnFwdSm90INS1_25CollectiveMainloopFwdSm90ILi2EN4cute5tupleIJNS5_1CILi1EEES8_S8_EEENS6_IJNS7_ILi192EEENS7_ILi144EEENS7_ILi96EEEEEELi96ENS_6half_tEfNS_4arch4Sm90ELb0ELb0ELb1ELb1ELb0ELb0ELb0ELb0ELb1ELb0ELb0ELb0EEENS1_21CollectiveEpilogueFwdINS6_IJSA_SC_SB_EEES9_SE_SG_Li384ELb1ELb0ELb0ELb0EEENS1_36VarlenDynamicPersistentTileSchedulerILi192ELi144ELi384ELi32ELb0ELb0ELb1ELb0ELb1ELb1EEEEEEEEEvNT_6ParamsE --------------------------
	.section	.nv.constant0._ZN7cutlass13device_kernelIN5flash11enable_sm90INS1_16FlashAttnFwdSm90INS1_25CollectiveMainloopFwdSm90ILi2EN4cute5tupleIJNS5_1CILi1EEES8_S8_EEENS6_IJNS7_ILi192EEENS7_ILi144EEENS7_ILi96EEEEEELi96ENS_6half_tEfNS_4arch4Sm90ELb0ELb0ELb1ELb1ELb0ELb0ELb0ELb0ELb1ELb0ELb0ELb0EEENS1_21CollectiveEpilogueFwdINS6_IJSA_SC_SB_EEES9_SE_SG_Li384ELb1ELb0ELb0ELb0EEENS1_36VarlenDynamicPersistentTileSchedulerILi192ELi144ELi384ELi32ELb0ELb0ELb1ELb0ELb1ELb1EEEEEEEEEvNT_6ParamsE,"a",@progbits
	.sectionflags	@""
	.align	4
.nv.constant0._ZN7cutlass13device_kernelIN5flash11enable_sm90INS1_16FlashAttnFwdSm90INS1_25CollectiveMainloopFwdSm90ILi2EN4cute5tupleIJNS5_1CILi1EEES8_S8_EEENS6_IJNS7_ILi192EEENS7_ILi144EEENS7_ILi96EEEEEELi96ENS_6half_tEfNS_4arch4Sm90ELb0ELb0ELb1ELb1ELb0ELb0ELb0ELb0ELb1ELb0ELb0ELb0EEENS1_21CollectiveEpilogueFwdINS6_IJSA_SC_SB_EEES9_SE_SG_Li384ELb1ELb0ELb0ELb0EEENS1_36VarlenDynamicPersistentTileSchedulerILi192ELi144ELi384ELi32ELb0ELb0ELb1ELb0ELb1ELb1EEEEEEEEEvNT_6ParamsE:
	.zero		3456


//--------------------- .nv.constant0._ZN7cutlass13device_kernelIN5flash11enable_sm90INS1_16FlashAttnFwdSm90INS1_25CollectiveMainloopFwdSm90ILi2EN4cute5tupleIJNS5_1CILi1EEES8_S8_EEENS6_IJNS7_ILi192EEENS7_ILi144EEENS7_ILi96EEEEEELi96ENS_6half_tEfNS_4arch4Sm90ELb0ELb0ELb1ELb1ELb0ELb1ELb0ELb0ELb1ELb0ELb0ELb0EEENS1_21CollectiveEpilogueFwdINS6_IJSA_SC_SB_EEES9_SE_SG_Li384ELb1ELb0ELb0ELb0EEENS1_36VarlenDynamicPersistentTileSchedulerILi192ELi144ELi384ELi32ELb0ELb0ELb1ELb0ELb1ELb1EEEEEEEEEvNT_6ParamsE --------------------------
	.section	.nv.constant0._ZN7cutlass13device_kernelIN5flash11enable_sm90INS1_16FlashAttnFwdSm90INS1_25CollectiveMainloopFwdSm90ILi2EN4cute5tupleIJNS5_1CILi1EEES8_S8_EEENS6_IJNS7_ILi192EEENS7_ILi144EEENS7_ILi96EEEEEELi96ENS_6half_tEfNS_4arch4Sm90ELb0ELb0ELb1ELb1ELb0ELb1ELb0ELb0ELb1ELb0ELb0ELb0EEENS1_21CollectiveEpilogueFwdINS6_IJSA_SC_SB_EEES9_SE_SG_Li384ELb1ELb0ELb0ELb0EEENS1_36VarlenDynamicPersistentTileSchedulerILi192ELi144ELi384ELi32ELb0ELb0ELb1ELb0ELb1ELb1EEEEEEEEEvNT_6ParamsE,"a",@progbits
	.sectionflags	@""
	.align	4
.nv.constant0._ZN7cutlass13device_kernelIN5flash11enable_sm90INS1_16FlashAttnFwdSm90INS1_25CollectiveMainloopFwdSm90ILi2EN4cute5tupleIJNS5_1CILi1EEES8_S8_EEENS6_IJNS7_ILi192EEENS7_ILi144EEENS7_ILi96EEEEEELi96ENS_6half_tEfNS_4arch4Sm90ELb0ELb0ELb1ELb1ELb0ELb1ELb0ELb0ELb1ELb0ELb0ELb0EEENS1_21CollectiveEpilogueFwdINS6_IJSA_SC_SB_EEES9_SE_SG_Li384ELb1ELb0ELb0ELb0EEENS1_36VarlenDynamicPersistentTileSchedulerILi192ELi144ELi384ELi32ELb0ELb0ELb1ELb0ELb1ELb1EEEEEEEEEvNT_6ParamsE:
	.zero		3456


//--------------------- .nv.constant0._ZN7cutlass13device_kernelIN5flash11enable_sm90INS1_16FlashAttnFwdSm90INS1_25CollectiveMainloopFwdSm90ILi2EN4cute5tupleIJNS5_1CILi1EEES8_S8_EEENS6_IJNS7_ILi192EEENS7_ILi128EEENS7_ILi96EEEEEELi96ENS_6half_tEfNS_4arch4Sm90ELb0ELb1ELb1ELb0ELb0ELb0ELb0ELb0ELb1ELb0ELb0ELb0EEENS1_21CollectiveEpilogueFwdINS6_IJSA_SC_SB_EEES9_SE_SG_Li384ELb0ELb0ELb0ELb0EEENS1_30DynamicPersistentTileSchedulerILi384ELi32ELb0ELb0ELb1EEEEEEEEEvNT_6ParamsE --------------------------
	.section	.nv.constant0._ZN7cutlass13device_kernelIN5flash11enable_sm90INS1_16FlashAttnFwdSm90INS1_25CollectiveMainloopFwdSm90ILi2EN4cute5tupleIJNS5_1CILi1EEES8_S8_EEENS6_IJNS7_ILi192EEENS7_ILi128EEENS7_ILi96EEEEEELi96ENS_6half_tEfNS_4arch4Sm90ELb0ELb1ELb1ELb0ELb0ELb0ELb0ELb0ELb1ELb0ELb0ELb0EEENS1_21CollectiveEpilogueFwdINS6_IJSA_SC_SB_EEES9_SE_SG_Li384ELb0ELb0ELb0ELb0EEENS1_30DynamicPersistentTileSchedulerILi384ELi32ELb0ELb0ELb1EEEEEEEEEvNT_6ParamsE,"a",@progbits
	.sectionflags	@""
	.align	4
.nv.constant0._ZN7cutlass13device_kernelIN5flash11enable_sm90INS1_16FlashAttnFwdSm90INS1_25CollectiveMainloopFwdSm90ILi2EN4cute5tupleIJNS5_1CILi1EEES8_S8_EEENS6_IJNS7_ILi192EEENS7_ILi128EEENS7_ILi96EEEEEELi96ENS_6half_tEfNS_4arch4Sm90ELb0ELb1ELb1ELb0ELb0ELb0ELb0ELb0ELb1ELb0ELb0ELb0EEENS1_21CollectiveEpilogueFwdINS6_IJSA_SC_SB_EEES9_SE_SG_Li384ELb0ELb0ELb0ELb0EEENS1_30DynamicPersistentTileSchedulerILi384ELi32ELb0ELb0ELb1EEEEEEEEEvNT_6ParamsE:
	.zero		3840


//--------------------- .nv.constant0._ZN7cutlass13device_kernelIN5flash11enable_sm90INS1_16FlashAttnFwdSm90INS1_25CollectiveMainloopFwdSm90ILi2EN4cute5tupleIJNS5_1CILi1EEES8_S8_EEENS6_IJNS7_ILi192EEENS7_ILi128EEENS7_ILi96EEEEEELi96ENS_6half_tEfNS_4arch4Sm90ELb0ELb1ELb1ELb1ELb0ELb0ELb0ELb0ELb1ELb0ELb0ELb0EEENS1_21CollectiveEpilogueFwdINS6_IJSA_SC_SB_EEES9_SE_SG_Li384ELb1ELb0ELb0ELb0EEENS1_36VarlenDynamicPersistentTileSchedulerILi192ELi128ELi384ELi32ELb0ELb0ELb1ELb1ELb0ELb1EEEEEEEEEvNT_6ParamsE --------------------------
	.section	.nv.constant0._ZN7cutlass13device_kernelIN5flash11enable_sm90INS1_16FlashAttnFwdSm90INS1_25CollectiveMainloopFwdSm90ILi2EN4cute5tupleIJNS5_1CILi1EEES8_S8_EEENS6_IJNS7_ILi192EEENS7_ILi128EEENS7_ILi96EEEEEELi96ENS_6half_tEfNS_4arch4Sm90ELb0ELb1ELb1ELb1ELb0ELb0ELb0ELb0ELb1ELb0ELb0ELb0EEENS1_21CollectiveEpilogueFwdINS6_IJSA_SC_SB_EEES9_SE_SG_Li384ELb1ELb0ELb0ELb0EEENS1_36VarlenDynamicPersistentTileSchedulerILi192ELi128ELi384ELi32ELb0ELb0ELb1ELb1ELb0ELb1EEEEEEEEEvNT_6ParamsE,"a",@progbits
	.sectionflags	@""
	.align	4
.nv.constant0._ZN7cutlass13device_kernelIN5flash11enable_sm90INS1_16FlashAttnFwdSm90INS1_25CollectiveMainloopFwdSm90ILi2EN4cute5tupleIJNS5_1CILi1EEES8_S8_EEENS6_IJNS7_ILi192EEENS7_ILi128EEENS7_ILi96EEEEEELi96ENS_6half_tEfNS_4arch4Sm90ELb0ELb1ELb1ELb1ELb0ELb0ELb0ELb0ELb1ELb0ELb0ELb0EEENS1_21CollectiveEpilogueFwdINS6_IJSA_SC_SB_EEES9_SE_SG_Li384ELb1ELb0ELb0ELb0EEENS1_36VarlenDynamicPersistentTileSchedulerILi192ELi128ELi384ELi32ELb0ELb0ELb1ELb1ELb0ELb1EEEEEEEEEvNT_6ParamsE:
	.zero		3456


//--------------------- .nv.constant0._ZN7cutlass13device_kernelIN5flash11enable_sm90INS1_16FlashAttnFwdSm90INS1_25CollectiveMainloopFwdSm90ILi2EN4cute5tupleIJNS5_1CILi1EEES8_S8_EEENS6_IJNS7_ILi192EEENS7_ILi128EEENS7_ILi96EEEEEELi96ENS_6half_tEfNS_4arch4Sm90ELb0ELb1ELb1ELb1ELb0ELb1ELb0ELb0ELb1ELb0ELb0ELb0EEENS1_21CollectiveEpilogueFwdINS6_IJSA_SC_SB_EEES9_SE_SG_Li384ELb1ELb0ELb0ELb0EEENS1_36VarlenDynamicPersistentTileSchedulerILi192ELi128ELi384ELi32ELb0ELb0ELb1ELb1ELb0ELb1EEEEEEEEEvNT_6ParamsE --------------------------
	.section	.nv.constant0._ZN7cutlass13device_kernelIN5flash11enable_sm90INS1_16FlashAttnFwdSm90INS1_25CollectiveMainloopFwdSm90ILi2EN4cute5tupleIJNS5_1CILi1EEES8_S8_EEENS6_IJNS7_ILi192EEENS7_ILi128EEENS7_ILi96EEEEEELi96ENS_6half_tEfNS_4arch4Sm90ELb0ELb1ELb1ELb1ELb0ELb1ELb0ELb0ELb1ELb0ELb0ELb0EEENS1_21CollectiveEpilogueFwdINS6_IJSA_SC_SB_EEES9_SE_SG_Li384ELb1ELb0ELb0ELb0EEENS1_36VarlenDynamicPersistentTileSchedulerILi192ELi128ELi384ELi32ELb0ELb0ELb1ELb1ELb0ELb1EEEEEEEEEvNT_6ParamsE,"a",@progbits
	.sectionflags	@""
	.align	4
.nv.constant0._ZN7cutlass13device_kernelIN5flash11enable_sm90INS1_16FlashAttnFwdSm90INS1_25CollectiveMainloopFwdSm90ILi2EN4cute5tupleIJNS5_1CILi1EEES8_S8_EEENS6_IJNS7_ILi192EEENS7_ILi128EEENS7_ILi96EEEEEELi96ENS_6half_tEfNS_4arch4Sm90ELb0ELb1ELb1ELb1ELb0ELb1ELb0ELb0ELb1ELb0ELb0ELb0EEENS1_21CollectiveEpilogueFwdINS6_IJSA_SC_SB_EEES9_SE_SG_Li384ELb1ELb0ELb0ELb0EEENS1_36VarlenDynamicPersistentTileSchedulerILi192ELi128ELi384ELi32ELb0ELb0ELb1ELb1ELb0ELb1EEEEEEEEEvNT_6ParamsE:
	.zero		3456


//--------------------- .nv.constant0._ZN7cutlass13device_kernelIN5flash11enable_sm90INS1_16FlashAttnFwdSm90INS1_25CollectiveMainloopFwdSm90ILi2EN4cute5tupleIJNS5_1CILi1EEES8_S8_EEENS6_IJNS7_ILi192EEENS7_ILi144EEENS7_ILi96EEEEEELi96ENS_6half_tEfNS_4arch4Sm90ELb1ELb0ELb1ELb0ELb0ELb0ELb0ELb0ELb1ELb0ELb0ELb0EEENS1_21CollectiveEpilogueFwdINS6_IJSA_SC_SB_EEES9_SE_SG_Li384ELb0ELb0ELb0ELb0EEENS1_30DynamicPersistentTileSchedulerILi384ELi32ELb0ELb0ELb1EEEEEEEEEvNT_6ParamsE --------------------------
	.section	.nv.constant0._ZN7cutlass13device_kernelIN5flash11enable_sm90INS1_16FlashAttnFwdSm90INS1_25CollectiveMainloopFwdSm90ILi2EN4cute5tupleIJNS5_1CILi1EEES8_S8_EEENS6_IJNS7_ILi192EEENS7_ILi144EEENS7_ILi96EEEEEELi96ENS_6half_tEfNS_4arch4Sm90ELb1ELb0ELb1ELb0ELb0ELb0ELb0ELb0ELb1ELb0ELb0ELb0EEENS1_21CollectiveEpilogueFwdINS6_IJSA_SC_SB_EEES9_SE_SG_Li384ELb0ELb0ELb0ELb0EEENS1_30DynamicPersistentTileSchedulerILi384ELi32ELb0ELb0ELb1EEEEEEEEEvNT_6ParamsE,"a",@progbits
	.sectionflags	@""
	.align	4
.nv.constant0._ZN7cutlass13device_kernelIN5flash11enable_sm90INS1_16FlashAttnFwdSm90INS1_25CollectiveMainloopFwdSm90ILi2EN4cute5tupleIJNS5_1CILi1EEES8_S8_EEENS6_IJNS7_ILi192EEENS7_ILi144EEENS7_ILi96EEEEEELi96ENS_6half_tEfNS_4arch4Sm90ELb1ELb0ELb1ELb0ELb0ELb0ELb0ELb0ELb1ELb0ELb0ELb0EEENS1_21CollectiveEpilogueFwdINS6_IJSA_SC_SB_EEES9_SE_SG_Li384ELb0ELb0ELb0ELb0EEENS1_30DynamicPersistentTileSchedulerILi384ELi32ELb0ELb0ELb1EEEEEEEEEvNT_6ParamsE:
	.zero		3840


//--------------------- .nv.constant0._ZN7cutlass13device_kernelIN5flash11enable_sm90INS1_16FlashAttnFwdSm90INS1_25CollectiveMainloopFwdSm90ILi2EN4cute5tupleIJNS5_1CILi1EEES8_S8_EEENS6_IJNS7_ILi192EEENS7_ILi144EEENS7_ILi96EEEEEELi96ENS_6half_tEfNS_4arch4Sm90ELb1ELb0ELb1ELb1ELb0ELb0ELb0ELb0ELb1ELb0ELb0ELb0EEENS1_21CollectiveEpilogueFwdINS6_IJSA_SC_SB_EEES9_SE_SG_Li384ELb1ELb0ELb0ELb0EEENS1_36VarlenDynamicPersistentTileSchedulerILi192ELi144ELi384ELi32ELb0ELb0ELb1ELb1ELb1ELb1EEEEEEEEEvNT_6ParamsE --------------------------
	.section	.nv.constant0._ZN7cutlass13device_kernelIN5flash11enable_sm90INS1_16FlashAttnFwdSm90INS1_25CollectiveMainloopFwdSm90ILi2EN4cute5tupleIJNS5_1CILi1EEES8_S8_EEENS6_IJNS7_ILi192EEENS7_ILi144EEENS7_ILi96EEEEEELi96ENS_6half_tEfNS_4arch4Sm90ELb1ELb0ELb1ELb1ELb0ELb0ELb0ELb0ELb1ELb0ELb0ELb0EEENS1_21CollectiveEpilogueFwdINS6_IJSA_SC_SB_EEES9_SE_SG_Li384ELb1ELb0ELb0ELb0EEENS1_36VarlenDynamicPersistentTileSchedulerILi192ELi144ELi384ELi32ELb0ELb0ELb1ELb1ELb1ELb1EEEEEEEEEvNT_6ParamsE,"a",@progbits
	.sectionflags	@""
	.align	4
.nv.constant0._ZN7cutlass13device_kernelIN5flash11enable_sm90INS1_16FlashAttnFwdSm90INS1_25CollectiveMainloopFwdSm90ILi2EN4cute5tupleIJNS5_1CILi1EEES8_S8_EEENS6_IJNS7_ILi192EEENS7_ILi144EEENS7_ILi96EEEEEELi96ENS_6half_tEfNS_4arch4Sm90ELb1ELb0ELb1ELb1ELb0ELb0ELb0ELb0ELb1ELb0ELb0ELb0EEENS1_21CollectiveEpilogueFwdINS6_IJSA_SC_SB_EEES9_SE_SG_Li384ELb1ELb0ELb0ELb0EEENS1_36VarlenDynamicPersistentTileSchedulerILi192ELi144ELi384ELi32ELb0ELb0ELb1ELb1ELb1ELb1EEEEEEEEEvNT_6ParamsE:
	.zero		3456


//--------------------- .nv.constant0._ZN7cutlass13device_kernelIN5flash11enable_sm90INS1_16FlashAttnFwdSm90INS1_25CollectiveMainloopFwdSm90ILi2EN4cute5tupleIJNS5_1CILi1EEES8_S8_EEENS6_IJNS7_ILi192EEENS7_ILi144EEENS7_ILi96EEEEEELi96ENS_6half_tEfNS_4arch4Sm90ELb1ELb0ELb1ELb1ELb0ELb1ELb0ELb0ELb1ELb0ELb0ELb0EEENS1_21CollectiveEpilogueFwdINS6_IJSA_SC_SB_EEES9_SE_SG_Li384ELb1ELb0ELb0ELb0EEENS1_36VarlenDynamicPersistentTileSchedulerILi192ELi144ELi384ELi32ELb0ELb0ELb1ELb1ELb1ELb1EEEEEEEEEvNT_6ParamsE --------------------------
	.section	.nv.constant0._ZN7cutlass13device_kernelIN5flash11enable_sm90INS1_16FlashAttnFwdSm90INS1_25CollectiveMainloopFwdSm90ILi2EN4cute5tupleIJNS5_1CILi1EEES8_S8_EEENS6_IJNS7_ILi192EEENS7_ILi144EEENS7_ILi96EEEEEELi96ENS_6half_tEfNS_4arch4Sm90ELb1ELb0ELb1ELb1ELb0ELb1ELb0ELb0ELb1ELb0ELb0ELb0EEENS1_21CollectiveEpilogueFwdINS6_IJSA_SC_SB_EEES9_SE_SG_Li384ELb1ELb0ELb0ELb0EEENS1_36VarlenDynamicPersistentTileSchedulerILi192ELi144ELi384ELi32ELb0ELb0ELb1ELb1ELb1ELb1EEEEEEEEEvNT_6ParamsE,"a",@progbits
	.sectionflags	@""
	.align	4
.nv.constant0._ZN7cutlass13device_kernelIN5flash11enable_sm90INS1_16FlashAttnFwdSm90INS1_25CollectiveMainloopFwdSm90ILi2EN4cute5tupleIJNS5_1CILi1EEES8_S8_EEENS6_IJNS7_ILi192EEENS7_ILi144EEENS7_ILi96EEEEEELi96ENS_6half_tEfNS_4arch4Sm90ELb1ELb0ELb1ELb1ELb0ELb1ELb0ELb0ELb1ELb0ELb0ELb0EEENS1_21CollectiveEpilogueFwdINS6_IJSA_SC_SB_EEES9_SE_SG_Li384ELb1ELb0ELb0ELb0EEENS1_36VarlenDynamicPersistentTileSchedulerILi192ELi144ELi384ELi32ELb0ELb0ELb1ELb1ELb1ELb1EEEEEEEEEvNT_6ParamsE:
	.zero		3456


//--------------------- SYMBOLS --------------------------

	.type		.nv.reservedSmem.offset0,@object
	.size		.nv.reservedSmem.offset0,0x4
